//
// Generated by NVIDIA NVVM Compiler
//
// Compiler Build ID: CL-36424714
// Cuda compilation tools, release 13.0, V13.0.88
// Based on NVVM 20.0.0
//

.version 9.0
.target sm_100
.address_size 64

	// .globl	_Z4yavnddPdddddd
.func  (.param .b64 func_retval0) __internal_accurate_pow
(
	.param .b64 __internal_accurate_pow_param_0
)
;

.visible .entry _Z4yavnddPdddddd(
	.param .f64 _Z4yavnddPdddddd_param_0,
	.param .f64 _Z4yavnddPdddddd_param_1,
	.param .u64 .ptr .align 1 _Z4yavnddPdddddd_param_2,
	.param .f64 _Z4yavnddPdddddd_param_3,
	.param .f64 _Z4yavnddPdddddd_param_4,
	.param .f64 _Z4yavnddPdddddd_param_5,
	.param .f64 _Z4yavnddPdddddd_param_6,
	.param .f64 _Z4yavnddPdddddd_param_7
)
{
	.reg .pred 	%p<32>;
	.reg .b32 	%r<16>;
	.reg .b64 	%rd<5>;
	.reg .b64 	%fd<76>;

	ld.param.f64 	%fd73, [_Z4yavnddPdddddd_param_0];
	ld.param.f64 	%fd17, [_Z4yavnddPdddddd_param_1];
	ld.param.u64 	%rd3, [_Z4yavnddPdddddd_param_2];
	ld.param.f64 	%fd18, [_Z4yavnddPdddddd_param_3];
	ld.param.f64 	%fd19, [_Z4yavnddPdddddd_param_4];
	ld.param.f64 	%fd21, [_Z4yavnddPdddddd_param_5];
	ld.param.f64 	%fd22, [_Z4yavnddPdddddd_param_6];
	ld.param.f64 	%fd20, [_Z4yavnddPdddddd_param_7];
	cvta.to.global.u64 	%rd1, %rd3;
	st.global.f64 	[%rd1], %fd21;
	st.global.f64 	[%rd1+3992], %fd22;
	setp.geu.f64 	%p3, %fd73, %fd20;
	@%p3 bra 	$L__BB0_19;
	mov.u32 	%r1, %tid.x;
	mul.wide.u32 	%rd4, %r1, 8;
	add.s64 	%rd2, %rd1, %rd4;
	mul.f64 	%fd1, %fd18, %fd19;
	{
	.reg .b32 %temp; 
	mov.b64 	{%temp, %r3}, %fd17;
	}
	mov.f64 	%fd23, 0d4000000000000000;
	{
	.reg .b32 %temp; 
	mov.b64 	{%temp, %r4}, %fd23;
	}
	and.b32  	%r5, %r4, 2146435072;
	setp.eq.s32 	%p4, %r5, 1062207488;
	abs.f64 	%fd2, %fd17;
	setp.lt.s32 	%p6, %r3, 0;
	and.pred  	%p1, %p6, %p4;
	selp.b32 	%r6, %r3, 0, %p4;
	setp.lt.s32 	%p7, %r4, 0;
	or.b32  	%r7, %r6, 2146435072;
	selp.b32 	%r8, %r7, %r6, %p7;
	mov.b32 	%r9, 0;
	mov.b64 	%fd3, {%r9, %r8};
	add.f64 	%fd24, %fd17, 0d4000000000000000;
	{
	.reg .b32 %temp; 
	mov.b64 	{%temp, %r10}, %fd24;
	}
	and.b32  	%r2, %r10, 2146435072;
	setp.num.f64 	%p8, %fd17, %fd17;
	selp.b32 	%r11, 0, 2146435072, %p7;
	and.b32  	%r12, %r4, 2147483647;
	setp.ne.s32 	%p9, %r12, 1071644672;
	and.pred  	%p10, %p4, %p9;
	or.b32  	%r13, %r11, -2147483648;
	selp.b32 	%r14, %r13, %r11, %p10;
	selp.b32 	%r15, %r14, %r11, %p6;
	mov.b64 	%fd4, {%r9, %r15};
	add.rn.f64 	%fd5, %fd17, %fd23;
	@%p8 bra 	$L__BB0_10;
	setp.eq.f64 	%p23, %fd17, 0d0000000000000000;
	@%p23 bra 	$L__BB0_3;
	bra.uni 	$L__BB0_7;
$L__BB0_3:
	setp.eq.f64 	%p28, %fd17, 0d3FF0000000000000;
	setp.ne.s32 	%p29, %r2, 2146435072;
	selp.f64 	%fd63, %fd3, %fd5, %p29;
	selp.f64 	%fd64, 0d3FF0000000000000, %fd63, %p28;
	div.rn.f64 	%fd6, %fd1, %fd64;
$L__BB0_4:
	setp.gt.u32 	%p30, %r1, 498;
	@%p30 bra 	$L__BB0_6;
	ld.global.f64 	%fd65, [%rd2];
	ld.global.f64 	%fd66, [%rd2+8];
	add.f64 	%fd67, %fd65, %fd65;
	sub.f64 	%fd68, %fd66, %fd67;
	ld.global.f64 	%fd69, [%rd2+-8];
	add.f64 	%fd70, %fd69, %fd68;
	fma.rn.f64 	%fd71, %fd6, %fd70, %fd65;
	st.global.f64 	[%rd2], %fd71;
$L__BB0_6:
	add.f64 	%fd73, %fd19, %fd73;
	setp.lt.f64 	%p31, %fd73, %fd20;
	@%p31 bra 	$L__BB0_4;
	bra.uni 	$L__BB0_19;
$L__BB0_7:
	setp.gt.u32 	%p24, %r1, 498;
	@%p24 bra 	$L__BB0_9;
	setp.eq.f64 	%p25, %fd17, 0d3FF0000000000000;
	setp.ne.s32 	%p26, %r2, 2146435072;
	ld.global.f64 	%fd49, [%rd2];
	{ // callseq 1, 0
	.param .b64 param0;
	st.param.f64 	[param0], %fd2;
	.param .b64 retval0;
	call.uni (retval0), 
	__internal_accurate_pow, 
	(
	param0
	);
	ld.param.f64 	%fd50, [retval0];
	} // callseq 1
	neg.f64 	%fd52, %fd50;
	selp.f64 	%fd53, %fd52, %fd50, %p1;
	selp.f64 	%fd54, %fd53, %fd5, %p26;
	selp.f64 	%fd55, 0d3FF0000000000000, %fd54, %p25;
	div.rn.f64 	%fd56, %fd1, %fd55;
	ld.global.f64 	%fd57, [%rd2+8];
	add.f64 	%fd58, %fd49, %fd49;
	sub.f64 	%fd59, %fd57, %fd58;
	ld.global.f64 	%fd60, [%rd2+-8];
	add.f64 	%fd61, %fd60, %fd59;
	fma.rn.f64 	%fd62, %fd56, %fd61, %fd49;
	st.global.f64 	[%rd2], %fd62;
$L__BB0_9:
	add.f64 	%fd73, %fd19, %fd73;
	setp.lt.f64 	%p27, %fd73, %fd20;
	@%p27 bra 	$L__BB0_7;
	bra.uni 	$L__BB0_19;
$L__BB0_10:
	setp.eq.f64 	%p12, %fd17, 0d0000000000000000;
	@%p12 bra 	$L__BB0_15;
	setp.neu.f64 	%p13, %fd2, 0d7FF0000000000000;
	setp.ne.s32 	%p14, %r2, 2146435072;
	or.pred  	%p2, %p14, %p13;
$L__BB0_12:
	setp.gt.u32 	%p15, %r1, 498;
	@%p15 bra 	$L__BB0_14;
	setp.eq.f64 	%p16, %fd17, 0d3FF0000000000000;
	ld.global.f64 	%fd25, [%rd2];
	{ // callseq 0, 0
	.param .b64 param0;
	st.param.f64 	[param0], %fd2;
	.param .b64 retval0;
	call.uni (retval0), 
	__internal_accurate_pow, 
	(
	param0
	);
	ld.param.f64 	%fd26, [retval0];
	} // callseq 0
	neg.f64 	%fd28, %fd26;
	selp.f64 	%fd29, %fd28, %fd26, %p1;
	selp.f64 	%fd30, %fd29, %fd4, %p2;
	selp.f64 	%fd31, 0d3FF0000000000000, %fd30, %p16;
	div.rn.f64 	%fd32, %fd1, %fd31;
	ld.global.f64 	%fd33, [%rd2+8];
	add.f64 	%fd34, %fd25, %fd25;
	sub.f64 	%fd35, %fd33, %fd34;
	ld.global.f64 	%fd36, [%rd2+-8];
	add.f64 	%fd37, %fd36, %fd35;
	fma.rn.f64 	%fd38, %fd32, %fd37, %fd25;
	st.global.f64 	[%rd2], %fd38;
$L__BB0_14:
	add.f64 	%fd73, %fd19, %fd73;
	setp.lt.f64 	%p17, %fd73, %fd20;
	@%p17 bra 	$L__BB0_12;
	bra.uni 	$L__BB0_19;
$L__BB0_15:
	setp.eq.f64 	%p18, %fd17, 0d3FF0000000000000;
	setp.neu.f64 	%p19, %fd2, 0d7FF0000000000000;
	setp.ne.s32 	%p20, %r2, 2146435072;
	selp.f64 	%fd39, %fd3, %fd4, %p19;
	selp.f64 	%fd40, %fd3, %fd39, %p20;
	selp.f64 	%fd41, 0d3FF0000000000000, %fd40, %p18;
	div.rn.f64 	%fd11, %fd1, %fd41;
$L__BB0_16:
	setp.gt.u32 	%p21, %r1, 498;
	@%p21 bra 	$L__BB0_18;
	ld.global.f64 	%fd42, [%rd2];
	ld.global.f64 	%fd43, [%rd2+8];
	add.f64 	%fd44, %fd42, %fd42;
	sub.f64 	%fd45, %fd43, %fd44;
	ld.global.f64 	%fd46, [%rd2+-8];
	add.f64 	%fd47, %fd46, %fd45;
	fma.rn.f64 	%fd48, %fd11, %fd47, %fd42;
	st.global.f64 	[%rd2], %fd48;
$L__BB0_18:
	add.f64 	%fd73, %fd19, %fd73;
	setp.lt.f64 	%p22, %fd73, %fd20;
	@%p22 bra 	$L__BB0_16;
$L__BB0_19:
	ret;

}
	// .globl	_Z9addKernelPiPKiS1_
.visible .entry _Z9addKernelPiPKiS1_(
	.param .u64 .ptr .align 1 _Z9addKernelPiPKiS1__param_0,
	.param .u64 .ptr .align 1 _Z9addKernelPiPKiS1__param_1,
	.param .u64 .ptr .align 1 _Z9addKernelPiPKiS1__param_2
)
{
	.reg .b32 	%r<5>;
	.reg .b64 	%rd<11>;

	ld.param.u64 	%rd1, [_Z9addKernelPiPKiS1__param_0];
	ld.param.u64 	%rd2, [_Z9addKernelPiPKiS1__param_1];
	ld.param.u64 	%rd3, [_Z9addKernelPiPKiS1__param_2];
	cvta.to.global.u64 	%rd4, %rd1;
	cvta.to.global.u64 	%rd5, %rd3;
	cvta.to.global.u64 	%rd6, %rd2;
	mov.u32 	%r1, %tid.x;
	mul.wide.u32 	%rd7, %r1, 4;
	add.s64 	%rd8, %rd6, %rd7;
	ld.global.u32 	%r2, [%rd8];
	add.s64 	%rd9, %rd5, %rd7;
	ld.global.u32 	%r3, [%rd9];
	add.s32 	%r4, %r3, %r2;
	add.s64 	%rd10, %rd4, %rd7;
	st.global.u32 	[%rd10], %r4;
	ret;

}
.func  (.param .b64 func_retval0) __internal_accurate_pow(
	.param .b64 __internal_accurate_pow_param_0
)
{
	.reg .pred 	%p<8>;
	.reg .b32 	%r<49>;
	.reg .b32 	%f<3>;
	.reg .b64 	%fd<109>;

	ld.param.f64 	%fd10, [__internal_accurate_pow_param_0];
	{
	.reg .b32 %temp; 
	mov.b64 	{%temp, %r46}, %fd10;
	}
	{
	.reg .b32 %temp; 
	mov.b64 	{%r45, %temp}, %fd10;
	}
	shr.u32 	%r47, %r46, 20;
	setp.gt.u32 	%p1, %r46, 1048575;
	@%p1 bra 	$L__BB2_2;
	mul.f64 	%fd11, %fd10, 0d4350000000000000;
	{
	.reg .b32 %temp; 
	mov.b64 	{%temp, %r46}, %fd11;
	}
	{
	.reg .b32 %temp; 
	mov.b64 	{%r45, %temp}, %fd11;
	}
	shr.u32 	%r16, %r46, 20;
	add.s32 	%r47, %r16, -54;
$L__BB2_2:
	add.s32 	%r48, %r47, -1023;
	and.b32  	%r17, %r46, -2146435073;
	or.b32  	%r18, %r17, 1072693248;
	mov.b64 	%fd107, {%r45, %r18};
	setp.lt.u32 	%p2, %r18, 1073127583;
	@%p2 bra 	$L__BB2_4;
	{
	.reg .b32 %temp; 
	mov.b64 	{%r19, %temp}, %fd107;
	}
	{
	.reg .b32 %temp; 
	mov.b64 	{%temp, %r20}, %fd107;
	}
	add.s32 	%r21, %r20, -1048576;
	mov.b64 	%fd107, {%r19, %r21};
	add.s32 	%r48, %r47, -1022;
$L__BB2_4:
	add.f64 	%fd12, %fd107, 0dBFF0000000000000;
	add.f64 	%fd13, %fd107, 0d3FF0000000000000;
	rcp.approx.ftz.f64 	%fd14, %fd13;
	neg.f64 	%fd15, %fd13;
	fma.rn.f64 	%fd16, %fd15, %fd14, 0d3FF0000000000000;
	fma.rn.f64 	%fd17, %fd16, %fd16, %fd16;
	fma.rn.f64 	%fd18, %fd17, %fd14, %fd14;
	mul.f64 	%fd19, %fd12, %fd18;
	fma.rn.f64 	%fd20, %fd12, %fd18, %fd19;
	mul.f64 	%fd21, %fd20, %fd20;
	fma.rn.f64 	%fd22, %fd21, 0d3EB0F5FF7D2CAFE2, 0d3ED0F5D241AD3B5A;
	fma.rn.f64 	%fd23, %fd22, %fd21, 0d3EF3B20A75488A3F;
	fma.rn.f64 	%fd24, %fd23, %fd21, 0d3F1745CDE4FAECD5;
	fma.rn.f64 	%fd25, %fd24, %fd21, 0d3F3C71C7258A578B;
	fma.rn.f64 	%fd26, %fd25, %fd21, 0d3F6249249242B910;
	fma.rn.f64 	%fd27, %fd26, %fd21, 0d3F89999999999DFB;
	sub.f64 	%fd28, %fd12, %fd20;
	add.f64 	%fd29, %fd28, %fd28;
	neg.f64 	%fd30, %fd20;
	fma.rn.f64 	%fd31, %fd30, %fd12, %fd29;
	mul.f64 	%fd32, %fd18, %fd31;
	fma.rn.f64 	%fd33, %fd21, %fd27, 0d3FB5555555555555;
	mov.f64 	%fd34, 0d3FB5555555555555;
	sub.f64 	%fd35, %fd34, %fd33;
	fma.rn.f64 	%fd36, %fd21, %fd27, %fd35;
	add.f64 	%fd37, %fd36, 0dBC46A4CB00B9E7B0;
	add.f64 	%fd38, %fd33, %fd37;
	sub.f64 	%fd39, %fd33, %fd38;
	add.f64 	%fd40, %fd37, %fd39;
	mul.rn.f64 	%fd41, %fd20, %fd20;
	neg.f64 	%fd42, %fd41;
	fma.rn.f64 	%fd43, %fd20, %fd20, %fd42;
	{
	.reg .b32 %temp; 
	mov.b64 	{%r22, %temp}, %fd32;
	}
	{
	.reg .b32 %temp; 
	mov.b64 	{%temp, %r23}, %fd32;
	}
	add.s32 	%r24, %r23, 1048576;
	mov.b64 	%fd44, {%r22, %r24};
	fma.rn.f64 	%fd45, %fd20, %fd44, %fd43;
	mul.rn.f64 	%fd46, %fd41, %fd20;
	neg.f64 	%fd47, %fd46;
	fma.rn.f64 	%fd48, %fd41, %fd20, %fd47;
	fma.rn.f64 	%fd49, %fd41, %fd32, %fd48;
	fma.rn.f64 	%fd50, %fd45, %fd20, %fd49;
	mul.rn.f64 	%fd51, %fd38, %fd46;
	neg.f64 	%fd52, %fd51;
	fma.rn.f64 	%fd53, %fd38, %fd46, %fd52;
	fma.rn.f64 	%fd54, %fd38, %fd50, %fd53;
	fma.rn.f64 	%fd55, %fd40, %fd46, %fd54;
	add.f64 	%fd56, %fd51, %fd55;
	sub.f64 	%fd57, %fd51, %fd56;
	add.f64 	%fd58, %fd55, %fd57;
	add.f64 	%fd59, %fd20, %fd56;
	sub.f64 	%fd60, %fd20, %fd59;
	add.f64 	%fd61, %fd56, %fd60;
	add.f64 	%fd62, %fd58, %fd61;
	add.f64 	%fd63, %fd32, %fd62;
	add.f64 	%fd64, %fd59, %fd63;
	sub.f64 	%fd65, %fd59, %fd64;
	add.f64 	%fd66, %fd63, %fd65;
	xor.b32  	%r25, %r48, -2147483648;
	mov.b32 	%r26, 1127219200;
	mov.b64 	%fd67, {%r25, %r26};
	mov.b32 	%r27, -2147483648;
	mov.b64 	%fd68, {%r27, %r26};
	sub.f64 	%fd69, %fd67, %fd68;
	fma.rn.f64 	%fd70, %fd69, 0d3FE62E42FEFA39EF, %fd64;
	fma.rn.f64 	%fd71, %fd69, 0dBFE62E42FEFA39EF, %fd70;
	sub.f64 	%fd72, %fd71, %fd64;
	sub.f64 	%fd73, %fd66, %fd72;
	fma.rn.f64 	%fd74, %fd69, 0d3C7ABC9E3B39803F, %fd73;
	add.f64 	%fd75, %fd70, %fd74;
	sub.f64 	%fd76, %fd70, %fd75;
	add.f64 	%fd77, %fd74, %fd76;
	mov.f64 	%fd78, 0d4000000000000000;
	{
	.reg .b32 %temp; 
	mov.b64 	{%temp, %r28}, %fd78;
	}
	{
	.reg .b32 %temp; 
	mov.b64 	{%r29, %temp}, %fd78;
	}
	shl.b32 	%r30, %r28, 1;
	setp.gt.u32 	%p3, %r30, -33554433;
	and.b32  	%r31, %r28, -15728641;
	selp.b32 	%r32, %r31, %r28, %p3;
	mov.b64 	%fd79, {%r29, %r32};
	mul.rn.f64 	%fd80, %fd75, %fd79;
	neg.f64 	%fd81, %fd80;
	fma.rn.f64 	%fd82, %fd75, %fd79, %fd81;
	fma.rn.f64 	%fd83, %fd77, %fd79, %fd82;
	add.f64 	%fd4, %fd80, %fd83;
	sub.f64 	%fd84, %fd80, %fd4;
	add.f64 	%fd5, %fd83, %fd84;
	fma.rn.f64 	%fd85, %fd4, 0d3FF71547652B82FE, 0d4338000000000000;
	{
	.reg .b32 %temp; 
	mov.b64 	{%r13, %temp}, %fd85;
	}
	mov.f64 	%fd86, 0dC338000000000000;
	add.rn.f64 	%fd87, %fd85, %fd86;
	fma.rn.f64 	%fd88, %fd87, 0dBFE62E42FEFA39EF, %fd4;
	fma.rn.f64 	%fd89, %fd87, 0dBC7ABC9E3B39803F, %fd88;
	fma.rn.f64 	%fd90, %fd89, 0d3E5ADE1569CE2BDF, 0d3E928AF3FCA213EA;
	fma.rn.f64 	%fd91, %fd90, %fd89, 0d3EC71DEE62401315;
	fma.rn.f64 	%fd92, %fd91, %fd89, 0d3EFA01997C89EB71;
	fma.rn.f64 	%fd93, %fd92, %fd89, 0d3F2A01A014761F65;
	fma.rn.f64 	%fd94, %fd93, %fd89, 0d3F56C16C1852B7AF;
	fma.rn.f64 	%fd95, %fd94, %fd89, 0d3F81111111122322;
	fma.rn.f64 	%fd96, %fd95, %fd89, 0d3FA55555555502A1;
	fma.rn.f64 	%fd97, %fd96, %fd89, 0d3FC5555555555511;
	fma.rn.f64 	%fd98, %fd97, %fd89, 0d3FE000000000000B;
	fma.rn.f64 	%fd99, %fd98, %fd89, 0d3FF0000000000000;
	fma.rn.f64 	%fd100, %fd99, %fd89, 0d3FF0000000000000;
	{
	.reg .b32 %temp; 
	mov.b64 	{%r14, %temp}, %fd100;
	}
	{
	.reg .b32 %temp; 
	mov.b64 	{%temp, %r15}, %fd100;
	}
	shl.b32 	%r33, %r13, 20;
	add.s32 	%r34, %r33, %r15;
	mov.b64 	%fd108, {%r14, %r34};
	{
	.reg .b32 %temp; 
	mov.b64 	{%temp, %r35}, %fd4;
	}
	mov.b32 	%f2, %r35;
	abs.f32 	%f1, %f2;
	setp.lt.f32 	%p4, %f1, 0f4086232B;
	@%p4 bra 	$L__BB2_7;
	setp.lt.f64 	%p5, %fd4, 0d0000000000000000;
	add.f64 	%fd101, %fd4, 0d7FF0000000000000;
	selp.f64 	%fd108, 0d0000000000000000, %fd101, %p5;
	setp.geu.f32 	%p6, %f1, 0f40874800;
	@%p6 bra 	$L__BB2_7;
	shr.u32 	%r36, %r13, 31;
	add.s32 	%r37, %r13, %r36;
	shr.s32 	%r38, %r37, 1;
	shl.b32 	%r39, %r38, 20;
	add.s32 	%r40, %r15, %r39;
	mov.b64 	%fd102, {%r14, %r40};
	sub.s32 	%r41, %r13, %r38;
	shl.b32 	%r42, %r41, 20;
	add.s32 	%r43, %r42, 1072693248;
	mov.b32 	%r44, 0;
	mov.b64 	%fd103, {%r44, %r43};
	mul.f64 	%fd108, %fd103, %fd102;
$L__BB2_7:
	abs.f64 	%fd104, %fd108;
	setp.eq.f64 	%p7, %fd104, 0d7FF0000000000000;
	fma.rn.f64 	%fd105, %fd108, %fd5, %fd108;
	selp.f64 	%fd106, %fd108, %fd105, %p7;
	st.param.f64 	[func_retval0], %fd106;
	ret;

}


// ===== COMPILED SASS (sm_100) =====

	.target	sm_100

	.elftype	@"ET_EXEC"


//--------------------- .note.nv.tkinfo           --------------------------
	.section	.note.nv.tkinfo,"",@"SHT_NOTE"
	.sectionflags	@"SHF_NOTE_NV_TKINFO"
	.tkinfo
        /*0018*/ 	.word	0x00000002
        /*0030*/ 	.string	""
        /*0030*/ 	.string	"ptxas"
        /*0030*/ 	.string	"Cuda compilation tools, release 13.0, V13.0.88"
        /*0030*/ 	.string	"Build cuda_13.0.r13.0/compiler.36424714_0"
        /*0030*/ 	.string	"-arch sm_100 -m 64 "



//--------------------- .note.nv.cuinfo           --------------------------
	.section	.note.nv.cuinfo,"",@"SHT_NOTE"
	.sectionflags	@"SHF_NOTE_NV_CUINFO"
        /*0018*/ 	.short	0x0002
        /*001a*/ 	.short	0x0064
        /*001c*/ 	.short	0x0082
	.zero		2


//--------------------- .nv.info                  --------------------------
	.section	.nv.info,"",@"SHT_CUDA_INFO"
	.align	4


	//----- nvinfo : EIATTR_REGCOUNT
	.align		4
        /*0000*/ 	.byte	0x04, 0x2f
        /*0002*/ 	.short	(.L_1 - .L_0)
	.align		4
.L_0:
        /*0004*/ 	.word	index@(_Z4yavnddPdddddd)
        /*0008*/ 	.word	0x00000026


	//----- nvinfo : EIATTR_FRAME_SIZE
	.align		4
.L_1:
        /*000c*/ 	.byte	0x04, 0x11
        /*000e*/ 	.short	(.L_3 - .L_2)
	.align		4
.L_2:
        /*0010*/ 	.word	index@($_Z4yavnddPdddddd$__internal_accurate_pow)
        /*0014*/ 	.word	0x00000000


	//----- nvinfo : EIATTR_FRAME_SIZE
	.align		4
.L_3:
        /*0018*/ 	.byte	0x04, 0x11
        /*001a*/ 	.short	(.L_5 - .L_4)
	.align		4
.L_4:
        /*001c*/ 	.word	index@($__internal_0_$__cuda_sm20_div_rn_f64_full)
        /*0020*/ 	.word	0x00000000


	//----- nvinfo : EIATTR_FRAME_SIZE
	.align		4
.L_5:
        /*0024*/ 	.byte	0x04, 0x11
        /*0026*/ 	.short	(.L_7 - .L_6)
	.align		4
.L_6:
        /*0028*/ 	.word	index@(_Z4yavnddPdddddd)
        /*002c*/ 	.word	0x00000000


	//----- nvinfo : EIATTR_REGCOUNT
	.align		4
.L_7:
        /*0030*/ 	.byte	0x04, 0x2f
        /*0032*/ 	.short	(.L_9 - .L_8)
	.align		4
.L_8:
        /*0034*/ 	.word	index@(_Z9addKernelPiPKiS1_)
        /*0038*/ 	.word	0x0000000c


	//----- nvinfo : EIATTR_FRAME_SIZE
	.align		4
.L_9:
        /*003c*/ 	.byte	0x04, 0x11
        /*003e*/ 	.short	(.L_11 - .L_10)
	.align		4
.L_10:
        /*0040*/ 	.word	index@(_Z9addKernelPiPKiS1_)
        /*0044*/ 	.word	0x00000000


	//----- nvinfo : EIATTR_MIN_STACK_SIZE
	.align		4
.L_11:
        /*0048*/ 	.byte	0x04, 0x12
        /*004a*/ 	.short	(.L_13 - .L_12)
	.align		4
.L_12:
        /*004c*/ 	.word	index@(_Z9addKernelPiPKiS1_)
        /*0050*/ 	.word	0x00000000


	//----- nvinfo : EIATTR_MIN_STACK_SIZE
	.align		4
.L_13:
        /*0054*/ 	.byte	0x04, 0x12
        /*0056*/ 	.short	(.L_15 - .L_14)
	.align		4
.L_14:
        /*0058*/ 	.word	index@(_Z4yavnddPdddddd)
        /*005c*/ 	.word	0x00000000
.L_15:


//--------------------- .nv.compat                --------------------------
	.section	.nv.compat,"",@"SHT_CUDA_COMPAT_INFO"
	.align	4
        /*0000*/ 	.byte	0x02, 0x09, 0x00, 0x00, 0x02, 0x02, 0x01, 0x00, 0x02, 0x05, 0x05, 0x00, 0x03, 0x07, 0x01, 0x01
        /*0010*/ 	.byte	0x02, 0x03, 0x00, 0x00, 0x02, 0x06, 0x01, 0x00, 0x04, 0x0b, 0x08, 0x00, 0x01, 0x00, 0x00, 0x00
        /*0020*/ 	.byte	0x00, 0x00, 0x00, 0x00


//--------------------- .nv.info._Z9addKernelPiPKiS1_ --------------------------
	.section	.nv.info._Z9addKernelPiPKiS1_,"",@"SHT_CUDA_INFO"
	.sectionflags	@""
	.align	4


	//----- nvinfo : EIATTR_CUDA_API_VERSION
	.align		4
        /*0000*/ 	.byte	0x04, 0x37
        /*0002*/ 	.short	(.L_17 - .L_16)
.L_16:
        /*0004*/ 	.word	0x00000082


	//----- nvinfo : EIATTR_KPARAM_INFO
	.align		4
.L_17:
        /*0008*/ 	.byte	0x04, 0x17
        /*000a*/ 	.short	(.L_19 - .L_18)
.L_18:
        /*000c*/ 	.word	0x00000000
        /*0010*/ 	.short	0x0002
        /*0012*/ 	.short	0x0010
        /*0014*/ 	.byte	0x00, 0xf5, 0x21, 0x00


	//----- nvinfo : EIATTR_KPARAM_INFO
	.align		4
.L_19:
        /*0018*/ 	.byte	0x04, 0x17
        /*001a*/ 	.short	(.L_21 - .L_20)
.L_20:
        /*001c*/ 	.word	0x00000000
        /*0020*/ 	.short	0x0001
        /*0022*/ 	.short	0x0008
        /*0024*/ 	.byte	0x00, 0xf5, 0x21, 0x00


	//----- nvinfo : EIATTR_KPARAM_INFO
	.align		4
.L_21:
        /*0028*/ 	.byte	0x04, 0x17
        /*002a*/ 	.short	(.L_23 - .L_22)
.L_22:
        /*002c*/ 	.word	0x00000000
        /*0030*/ 	.short	0x0000
        /*0032*/ 	.short	0x0000
        /*0034*/ 	.byte	0x00, 0xf5, 0x21, 0x00


	//----- nvinfo : EIATTR_SPARSE_MMA_MASK
	.align		4
.L_23:
        /*0038*/ 	.byte	0x03, 0x50
        /*003a*/ 	.short	0x0000


	//----- nvinfo : EIATTR_MAXREG_COUNT
	.align		4
        /*003c*/ 	.byte	0x03, 0x1b
        /*003e*/ 	.short	0x00ff


	//----- nvinfo : EIATTR_MERCURY_ISA_VERSION
	.align		4
        /*0040*/ 	.byte	0x03, 0x5f
        /*0042*/ 	.short	0x0101


	//----- nvinfo : EIATTR_VRC_CTA_INIT_COUNT
	.align		4
        /*0044*/ 	.byte	0x02, 0x4a
	.zero		1
	.zero		1


	//----- nvinfo : EIATTR_EXIT_INSTR_OFFSETS
	.align		4
        /*0048*/ 	.byte	0x04, 0x1c
        /*004a*/ 	.short	(.L_25 - .L_24)


	//   ....[0]....
.L_24:
        /*004c*/ 	.word	0x000000d0


	//----- nvinfo : EIATTR_CBANK_PARAM_SIZE
	.align		4
.L_25:
        /*0050*/ 	.byte	0x03, 0x19
        /*0052*/ 	.short	0x0018


	//----- nvinfo : EIATTR_PARAM_CBANK
	.align		4
        /*0054*/ 	.byte	0x04, 0x0a
        /*0056*/ 	.short	(.L_27 - .L_26)
	.align		4
.L_26:
        /*0058*/ 	.word	index@(.nv.constant0._Z9addKernelPiPKiS1_)
        /*005c*/ 	.short	0x0380
        /*005e*/ 	.short	0x0018


	//----- nvinfo : EIATTR_SW_WAR
	.align		4
.L_27:
        /*0060*/ 	.byte	0x04, 0x36
        /*0062*/ 	.short	(.L_29 - .L_28)
.L_28:
        /*0064*/ 	.word	0x00000008
.L_29:


//--------------------- .nv.info._Z4yavnddPdddddd --------------------------
	.section	.nv.info._Z4yavnddPdddddd,"",@"SHT_CUDA_INFO"
	.sectionflags	@""
	.align	4


	//----- nvinfo : EIATTR_CUDA_API_VERSION
	.align		4
        /*0000*/ 	.byte	0x04, 0x37
        /*0002*/ 	.short	(.L_31 - .L_30)
.L_30:
        /*0004*/ 	.word	0x00000082


	//----- nvinfo : EIATTR_KPARAM_INFO
	.align		4
.L_31:
        /*0008*/ 	.byte	0x04, 0x17
        /*000a*/ 	.short	(.L_33 - .L_32)
.L_32:
        /*000c*/ 	.word	0x00000000
        /*0010*/ 	.short	0x0007
        /*0012*/ 	.short	0x0038
        /*0014*/ 	.byte	0x00, 0xf0, 0x21, 0x00


	//----- nvinfo : EIATTR_KPARAM_INFO
	.align		4
.L_33:
        /*0018*/ 	.byte	0x04, 0x17
        /*001a*/ 	.short	(.L_35 - .L_34)
.L_34:
        /*001c*/ 	.word	0x00000000
        /*0020*/ 	.short	0x0006
        /*0022*/ 	.short	0x0030
        /*0024*/ 	.byte	0x00, 0xf0, 0x21, 0x00


	//----- nvinfo : EIATTR_KPARAM_INFO
	.align		4
.L_35:
        /*0028*/ 	.byte	0x04, 0x17
        /*002a*/ 	.short	(.L_37 - .L_36)
.L_36:
        /*002c*/ 	.word	0x00000000
        /*0030*/ 	.short	0x0005
        /*0032*/ 	.short	0x0028
        /*0034*/ 	.byte	0x00, 0xf0, 0x21, 0x00


	//----- nvinfo : EIATTR_KPARAM_INFO
	.align		4
.L_37:
        /*0038*/ 	.byte	0x04, 0x17
        /*003a*/ 	.short	(.L_39 - .L_38)
.L_38:
        /*003c*/ 	.word	0x00000000
        /*0040*/ 	.short	0x0004
        /*0042*/ 	.short	0x0020
        /*0044*/ 	.byte	0x00, 0xf0, 0x21, 0x00


	//----- nvinfo : EIATTR_KPARAM_INFO
	.align		4
.L_39:
        /*0048*/ 	.byte	0x04, 0x17
        /*004a*/ 	.short	(.L_41 - .L_40)
.L_40:
        /*004c*/ 	.word	0x00000000
        /*0050*/ 	.short	0x0003
        /*0052*/ 	.short	0x0018
        /*0054*/ 	.byte	0x00, 0xf0, 0x21, 0x00


	//----- nvinfo : EIATTR_KPARAM_INFO
	.align		4
.L_41:
        /*0058*/ 	.byte	0x04, 0x17
        /*005a*/ 	.short	(.L_43 - .L_42)
.L_42:
        /*005c*/ 	.word	0x00000000
        /*0060*/ 	.short	0x0002
        /*0062*/ 	.short	0x0010
        /*0064*/ 	.byte	0x00, 0xf5, 0x21, 0x00


	//----- nvinfo : EIATTR_KPARAM_INFO
	.align		4
.L_43:
        /*0068*/ 	.byte	0x04, 0x17
        /*006a*/ 	.short	(.L_45 - .L_44)
.L_44:
        /*006c*/ 	.word	0x00000000
        /*0070*/ 	.short	0x0001
        /*0072*/ 	.short	0x0008
        /*0074*/ 	.byte	0x00, 0xf0, 0x21, 0x00


	//----- nvinfo : EIATTR_KPARAM_INFO
	.align		4
.L_45:
        /*0078*/ 	.byte	0x04, 0x17
        /*007a*/ 	.short	(.L_47 - .L_46)
.L_46:
        /*007c*/ 	.word	0x00000000
        /*0080*/ 	.short	0x0000
        /*0082*/ 	.short	0x0000
        /*0084*/ 	.byte	0x00, 0xf0, 0x21, 0x00


	//----- nvinfo : EIATTR_SPARSE_MMA_MASK
	.align		4
.L_47:
        /*0088*/ 	.byte	0x03, 0x50
        /*008a*/ 	.short	0x0000


	//----- nvinfo : EIATTR_MAXREG_COUNT
	.align		4
        /*008c*/ 	.byte	0x03, 0x1b
        /*008e*/ 	.short	0x00ff


	//----- nvinfo : EIATTR_MERCURY_ISA_VERSION
	.align		4
        /*0090*/ 	.byte	0x03, 0x5f
        /*0092*/ 	.short	0x0101


	//----- nvinfo : EIATTR_VRC_CTA_INIT_COUNT
	.align		4
        /*0094*/ 	.byte	0x02, 0x4a
	.zero		1
	.zero		1


	//----- nvinfo : EIATTR_EXIT_INSTR_OFFSETS
	.align		4
        /*0098*/ 	.byte	0x04, 0x1c
        /*009a*/ 	.short	(.L_49 - .L_48)


	//   ....[0]....
.L_48:
        /*009c*/ 	.word	0x000000a0


	//   ....[1]....
        /*00a0*/ 	.word	0x00000500


	//   ....[2]....
        /*00a4*/ 	.word	0x00000790


	//   ....[3]....
        /*00a8*/ 	.word	0x00000b10


	//   ....[4]....
        /*00ac*/ 	.word	0x00000dc0


	//----- nvinfo : EIATTR_CRS_STACK_SIZE
	.align		4
.L_49:
        /*00b0*/ 	.byte	0x04, 0x1e
        /*00b2*/ 	.short	(.L_51 - .L_50)
.L_50:
        /*00b4*/ 	.word	0x00000000


	//----- nvinfo : EIATTR_CBANK_PARAM_SIZE
	.align		4
.L_51:
        /*00b8*/ 	.byte	0x03, 0x19
        /*00ba*/ 	.short	0x0040


	//----- nvinfo : EIATTR_PARAM_CBANK
	.align		4
        /*00bc*/ 	.byte	0x04, 0x0a
        /*00be*/ 	.short	(.L_53 - .L_52)
	.align		4
.L_52:
        /*00c0*/ 	.word	index@(.nv.constant0._Z4yavnddPdddddd)
        /*00c4*/ 	.short	0x0380
        /*00c6*/ 	.short	0x0040


	//----- nvinfo : EIATTR_SW_WAR
	.align		4
.L_53:
        /*00c8*/ 	.byte	0x04, 0x36
        /*00ca*/ 	.short	(.L_55 - .L_54)
.L_54:
        /*00cc*/ 	.word	0x00000008
.L_55:


//--------------------- .nv.callgraph             --------------------------
	.section	.nv.callgraph,"",@"SHT_CUDA_CALLGRAPH"
	.align	4
	.sectionentsize	8
	.align		4
        /*0000*/ 	.word	0x00000000
	.align		4
        /*0004*/ 	.word	0xffffffff
	.align		4
        /*0008*/ 	.word	0x00000000
	.align		4
        /*000c*/ 	.word	0xfffffffe
	.align		4
        /*0010*/ 	.word	0x00000000
	.align		4
        /*0014*/ 	.word	0xfffffffd
	.align		4
        /*0018*/ 	.word	0x00000000
	.align		4
        /*001c*/ 	.word	0xfffffffc


//--------------------- .text._Z9addKernelPiPKiS1_ --------------------------
	.section	.text._Z9addKernelPiPKiS1_,"ax",@progbits
	.align	128
        .global         _Z9addKernelPiPKiS1_
        .type           _Z9addKernelPiPKiS1_,@function
        .size           _Z9addKernelPiPKiS1_,(.L_x_29 - _Z9addKernelPiPKiS1_)
        .other          _Z9addKernelPiPKiS1_,@"STO_CUDA_ENTRY STV_DEFAULT"
_Z9addKernelPiPKiS1_:
.text._Z9addKernelPiPKiS1_:
[----:B------:R-:W-:Y:S01]  /*0000*/  LDC R1, c[0x0][0x37c] ;  /* 0x0000df00ff017b82 */ /* 0x000fe20000000800 */
[----:B------:R-:W0:Y:S07]  /*0010*/  S2R R9, SR_TID.X ;  /* 0x0000000000097919 */ /* 0x000e2e0000002100 */
[----:B------:R-:W0:Y:S01]  /*0020*/  LDC.64 R2, c[0x0][0x388] ;  /* 0x0000e200ff027b82 */ /* 0x000e220000000a00 */
[----:B------:R-:W1:Y:S07]  /*0030*/  LDCU.64 UR4, c[0x0][0x358] ;  /* 0x00006b00ff0477ac */ /* 0x000e6e0008000a00 */
[----:B------:R-:W2:Y:S08]  /*0040*/  LDC.64 R4, c[0x0][0x390] ;  /* 0x0000e400ff047b82 */ /* 0x000eb00000000a00 */
[----:B------:R-:W3:Y:S01]  /*0050*/  LDC.64 R6, c[0x0][0x380] ;  /* 0x0000e000ff067b82 */ /* 0x000ee20000000a00 */
[----:B0-----:R-:W-:-:S04]  /*0060*/  IMAD.WIDE.U32 R2, R9, 0x4, R2 ;  /* 0x0000000409027825 */ /* 0x001fc800078e0002 */
[C---:B--2---:R-:W-:Y:S02]  /*0070*/  IMAD.WIDE.U32 R4, R9.reuse, 0x4, R4 ;  /* 0x0000000409047825 */ /* 0x044fe400078e0004 */
[----:B-1----:R-:W2:Y:S04]  /*0080*/  LDG.E R2, desc[UR4][R2.64] ;  /* 0x0000000402027981 */ /* 0x002ea8000c1e1900 */
[----:B------:R-:W2:Y:S01]  /*0090*/  LDG.E R5, desc[UR4][R4.64] ;  /* 0x0000000404057981 */ /* 0x000ea2000c1e1900 */
[----:B---3--:R-:W-:Y:S01]  /*00a0*/  IMAD.WIDE.U32 R6, R9, 0x4, R6 ;  /* 0x0000000409067825 */ /* 0x008fe200078e0006 */
[----:B--2---:R-:W-:-:S05]  /*00b0*/  IADD3 R9, PT, PT, R2, R5, RZ ;  /* 0x0000000502097210 */ /* 0x004fca0007ffe0ff */
[----:B------:R-:W-:Y:S01]  /*00c0*/  STG.E desc[UR4][R6.64], R9 ;  /* 0x0000000906007986 */ /* 0x000fe2000c101904 */
[----:B------:R-:W-:Y:S05]  /*00d0*/  EXIT ;  /* 0x000000000000794d */ /* 0x000fea0003800000 */
.L_x_0:
[----:B------:R-:W-:-:S00]  /*00e0*/  BRA `(.L_x_0) ;  /* 0xfffffffc00fc7947 */ /* 0x000fc0000383ffff */
[----:B------:R-:W-:-:S00]  /*00f0*/  NOP ;  /* 0x0000000000007918 */ /* 0x000fc00000000000 */
        /* <DEDUP_REMOVED lines=8> */
.L_x_29:


//--------------------- .text._Z4yavnddPdddddd    --------------------------
	.section	.text._Z4yavnddPdddddd,"ax",@progbits
	.align	128
        .global         _Z4yavnddPdddddd
        .type           _Z4yavnddPdddddd,@function
        .size           _Z4yavnddPdddddd,(.L_x_28 - _Z4yavnddPdddddd)
        .other          _Z4yavnddPdddddd,@"STO_CUDA_ENTRY STV_DEFAULT"
_Z4yavnddPdddddd:
.text._Z4yavnddPdddddd:
[----:B------:R-:W-:Y:S08]  /*0000*/  LDC R1, c[0x0][0x37c] ;  /* 0x0000df00ff017b82 */ /* 0x000ff00000000800 */
[----:B------:R-:W0:Y:S01]  /*0010*/  LDC.64 R8, c[0x0][0x3b8] ;  /* 0x0000ee00ff087b82 */ /* 0x000e220000000a00 */
[----:B------:R-:W0:Y:S01]  /*0020*/  LDCU.64 UR6, c[0x0][0x380] ;  /* 0x00007000ff0677ac */ /* 0x000e220008000a00 */
[----:B------:R-:W1:Y:S06]  /*0030*/  LDCU.64 UR4, c[0x0][0x358] ;  /* 0x00006b00ff0477ac */ /* 0x000e6c0008000a00 */
[----:B------:R-:W1:Y:S08]  /*0040*/  LDC.64 R2, c[0x0][0x390] ;  /* 0x0000e400ff027b82 */ /* 0x000e700000000a00 */
[----:B------:R-:W1:Y:S08]  /*0050*/  LDC.64 R4, c[0x0][0x3a8] ;  /* 0x0000ea00ff047b82 */ /* 0x000e700000000a00 */
[----:B------:R-:W2:Y:S01]  /*0060*/  LDC.64 R6, c[0x0][0x3b0] ;  /* 0x0000ec00ff067b82 */ /* 0x000ea20000000a00 */
[----:B0-----:R-:W-:Y:S01]  /*0070*/  DSETP.LEU.AND P0, PT, R8, UR6, PT ;  /* 0x0000000608007e2a */ /* 0x001fe2000bf0b000 */
[----:B-1----:R0:W-:Y:S04]  /*0080*/  STG.E.64 desc[UR4][R2.64], R4 ;  /* 0x0000000402007986 */ /* 0x0021e8000c101b04 */
[----:B--2---:R0:W-:Y:S09]  /*0090*/  STG.E.64 desc[UR4][R2.64+0xf98], R6 ;  /* 0x000f980602007986 */ /* 0x0041f2000c101b04 */
[----:B------:R-:W-:Y:S05]  /*00a0*/  @P0 EXIT ;  /* 0x000000000000094d */ /* 0x000fea0003800000 */
[----:B0-----:R-:W0:Y:S01]  /*00b0*/  LDC.64 R2, c[0x0][0x388] ;  /* 0x0000e200ff027b82 */ /* 0x001e220000000a00 */
[----:B------:R-:W1:Y:S01]  /*00c0*/  S2R R0, SR_TID.X ;  /* 0x0000000000007919 */ /* 0x000e620000002100 */
[----:B------:R-:W2:Y:S01]  /*00d0*/  LDCU.64 UR6, c[0x0][0x3a0] ;  /* 0x00007400ff0677ac */ /* 0x000ea20008000a00 */
[----:B------:R-:W3:Y:S05]  /*00e0*/  LDCU.64 UR8, c[0x0][0x380] ;  /* 0x00007000ff0877ac */ /* 0x000eea0008000a00 */
[----:B------:R-:W2:Y:S08]  /*00f0*/  LDC.64 R24, c[0x0][0x398] ;  /* 0x0000e600ff187b82 */ /* 0x000eb00000000a00 */
[----:B------:R-:W1:Y:S01]  /*0100*/  LDC.64 R20, c[0x0][0x390] ;  /* 0x0000e400ff147b82 */ /* 0x000e620000000a00 */
[C---:B0-----:R-:W-:Y:S01]  /*0110*/  DSETP.NAN.AND P0, PT, R2.reuse, R2, PT ;  /* 0x000000020200722a */ /* 0x041fe20003f08000 */
[----:B---3--:R-:W-:Y:S01]  /*0120*/  IMAD.U32 R22, RZ, RZ, UR8 ;  /* 0x00000008ff167e24 */ /* 0x008fe2000f8e00ff */
[----:B------:R-:W-:Y:S01]  /*0130*/  DADD R34, R2, 2 ;  /* 0x4000000002227429 */ /* 0x000fe20000000000 */
[----:B------:R-:W-:Y:S01]  /*0140*/  IMAD.U32 R23, RZ, RZ, UR9 ;  /* 0x00000009ff177e24 */ /* 0x000fe2000f8e00ff */
[----:B--2---:R-:W-:-:S08]  /*0150*/  DMUL R24, R24, UR6 ;  /* 0x0000000618187c28 */ /* 0x004fd00008000000 */
[----:B------:R-:W-:Y:S01]  /*0160*/  LOP3.LUT R34, R35, 0x7ff00000, RZ, 0xc0, !PT ;  /* 0x7ff0000023227812 */ /* 0x000fe200078ec0ff */
[----:B-1----:R-:W-:Y:S01]  /*0170*/  IMAD.WIDE.U32 R20, R0, 0x8, R20 ;  /* 0x0000000800147825 */ /* 0x002fe200078e0014 */
[----:B------:R-:W-:Y:S06]  /*0180*/  @!P0 BRA `(.L_x_1) ;  /* 0x0000000400848947 */ /* 0x000fec0003800000 */
[----:B------:R-:W0:Y:S01]  /*0190*/  LDC.64 R18, c[0x0][0x388] ;  /* 0x0000e200ff127b82 */ /* 0x000e220000000a00 */
[C---:B------:R-:W-:Y:S01]  /*01a0*/  DSETP.NEU.AND P0, PT, R2.reuse, RZ, PT ;  /* 0x000000ff0200722a */ /* 0x040fe20003f0d000 */
[----:B------:R-:W1:Y:S01]  /*01b0*/  LDCU.64 UR10, c[0x0][0x3a0] ;  /* 0x00007400ff0a77ac */ /* 0x000e620008000a00 */
[----:B------:R-:W-:Y:S01]  /*01c0*/  DADD R16, R2, 2 ;  /* 0x4000000002107429 */ /* 0x000fe20000000000 */
[----:B------:R-:W2:Y:S11]  /*01d0*/  LDCU.64 UR12, c[0x0][0x3b8] ;  /* 0x00007700ff0c77ac */ /* 0x000eb60008000a00 */
[----:B------:R-:W-:Y:S05]  /*01e0*/  @!P0 BRA `(.L_x_2) ;  /* 0x0000000000c88947 */ /* 0x000fea0003800000 */
.L_x_8:
[----:B------:R-:W-:Y:S01]  /*01f0*/  ISETP.GT.U32.AND P0, PT, R0, 0x1f2, PT ;  /* 0x000001f20000780c */ /* 0x000fe20003f04070 */
[----:B------:R-:W-:-:S12]  /*0200*/  BSSY.RECONVERGENT B0, `(.L_x_3) ;  /* 0x000002c000007945 */ /* 0x000fd80003800200 */
[----:B---3--:R-:W-:Y:S05]  /*0210*/  @P0 BRA `(.L_x_4) ;  /* 0x0000000000a80947 */ /* 0x008fea0003800000 */
[----:B------:R3:W5:Y:S01]  /*0220*/  LDG.E.64 R14, desc[UR4][R20.64] ;  /* 0x00000004140e7981 */ /* 0x000762000c1e1b00 */
[----:B0-----:R-:W-:Y:S01]  /*0230*/  DADD R30, -RZ, |R18| ;  /* 0x00000000ff1e7229 */ /* 0x001fe20000000512 */
[----:B------:R-:W-:Y:S01]  /*0240*/  BSSY.RECONVERGENT B1, `(.L_x_5) ;  /* 0x0000006000017945 */ /* 0x000fe20003800200 */
[----:B------:R-:W-:Y:S01]  /*0250*/  DSETP.NEU.AND P0, PT, R18, 1, PT ;  /* 0x3ff000001200742a */ /* 0x000fe20003f0d000 */
[----:B------:R-:W-:-:S07]  /*0260*/  ISETP.NE.AND P1, PT, R34, 0x7ff00000, PT ;  /* 0x7ff000002200780c */ /* 0x000fce0003f25270 */
[----:B------:R-:W-:Y:S01]  /*0270*/  IMAD.MOV.U32 R4, RZ, RZ, R30 ;  /* 0x000000ffff047224 */ /* 0x000fe200078e001e */
[----:B---3--:R-:W-:-:S07]  /*0280*/  MOV R30, 0x2a0 ;  /* 0x000002a0001e7802 */ /* 0x008fce0000000f00 */
[----:B-12--5:R-:W-:Y:S05]  /*0290*/  CALL.REL.NOINC `($_Z4yavnddPdddddd$__internal_accurate_pow) ;  /* 0x00000010003c7944 */ /* 0x026fea0003c00000 */
[----:B------:R-:W-:Y:S05]  /*02a0*/  BSYNC.RECONVERGENT B1 ;  /* 0x0000000000017941 */ /* 0x000fea0003800200 */
.L_x_5:
[----:B------:R-:W-:Y:S01]  /*02b0*/  FSEL R4, R7, R17, P1 ;  /* 0x0000001107047208 */ /* 0x000fe20000800000 */
[----:B------:R-:W-:Y:S01]  /*02c0*/  IMAD.MOV.U32 R2, RZ, RZ, 0x1 ;  /* 0x00000001ff027424 */ /* 0x000fe200078e00ff */
[----:B------:R-:W-:Y:S01]  /*02d0*/  FSEL R9, R9, R16, P1 ;  /* 0x0000001009097208 */ /* 0x000fe20000800000 */
[----:B------:R-:W-:Y:S01]  /*02e0*/  BSSY.RECONVERGENT B1, `(.L_x_6) ;  /* 0x0000016000017945 */ /* 0x000fe20003800200 */
[----:B------:R-:W-:Y:S02]  /*02f0*/  FSEL R5, R4, 1.875, P0 ;  /* 0x3ff0000004057808 */ /* 0x000fe40000000000 */
[----:B------:R-:W-:Y:S02]  /*0300*/  FSEL R4, R9, RZ, P0 ;  /* 0x000000ff09047208 */ /* 0x000fe40000000000 */
[----:B------:R-:W0:Y:S01]  /*0310*/  MUFU.RCP64H R3, R5 ;  /* 0x0000000500037308 */ /* 0x000e220000001800 */
[----:B------:R-:W-:-:S03]  /*0320*/  FSETP.GEU.AND P1, PT, |R25|, 6.5827683646048100446e-37, PT ;  /* 0x036000001900780b */ /* 0x000fc60003f2e200 */
[----:B0-----:R-:W-:-:S08]  /*0330*/  DFMA R6, -R4, R2, 1 ;  /* 0x3ff000000406742b */ /* 0x001fd00000000102 */
[----:B------:R-:W-:-:S08]  /*0340*/  DFMA R6, R6, R6, R6 ;  /* 0x000000060606722b */ /* 0x000fd00000000006 */
[----:B------:R-:W-:-:S08]  /*0350*/  DFMA R6, R2, R6, R2 ;  /* 0x000000060206722b */ /* 0x000fd00000000002 */
[----:B------:R-:W-:-:S08]  /*0360*/  DFMA R2, -R4, R6, 1 ;  /* 0x3ff000000402742b */ /* 0x000fd00000000106 */
[----:B------:R-:W-:-:S08]  /*0370*/  DFMA R2, R6, R2, R6 ;  /* 0x000000020602722b */ /* 0x000fd00000000006 */
[----:B------:R-:W-:-:S08]  /*0380*/  DMUL R6, R24, R2 ;  /* 0x0000000218067228 */ /* 0x000fd00000000000 */
[----:B------:R-:W-:-:S08]  /*0390*/  DFMA R8, -R4, R6, R24 ;  /* 0x000000060408722b */ /* 0x000fd00000000118 */
[----:B------:R-:W-:-:S10]  /*03a0*/  DFMA R2, R2, R8, R6 ;  /* 0x000000080202722b */ /* 0x000fd40000000006 */
[----:B------:R-:W-:-:S05]  /*03b0*/  FFMA R6, RZ, R5, R3 ;  /* 0x00000005ff067223 */ /* 0x000fca0000000003 */
[----:B------:R-:W-:-:S13]  /*03c0*/  FSETP.GT.AND P0, PT, |R6|, 1.469367938527859385e-39, PT ;  /* 0x001000000600780b */ /* 0x000fda0003f04200 */
[----:B------:R-:W-:Y:S05]  /*03d0*/  @P0 BRA P1, `(.L_x_7) ;  /* 0x0000000000180947 */ /* 0x000fea0000800000 */
[----:B------:R-:W-:Y:S01]  /*03e0*/  IMAD.MOV.U32 R8, RZ, RZ, R24 ;  /* 0x000000ffff087224 */ /* 0x000fe200078e0018 */
[----:B------:R-:W-:Y:S01]  /*03f0*/  MOV R2, 0x420 ;  /* 0x0000042000027802 */ /* 0x000fe20000000f00 */
[----:B------:R-:W-:-:S07]  /*0400*/  IMAD.MOV.U32 R9, RZ, RZ, R25 ;  /* 0x000000ffff097224 */ /* 0x000fce00078e0019 */
[----:B------:R-:W-:Y:S05]  /*0410*/  CALL.REL.NOINC `($__internal_0_$__cuda_sm20_div_rn_f64_full) ;  /* 0x00000008006c7944 */ /* 0x000fea0003c00000 */
[----:B------:R-:W-:Y:S02]  /*0420*/  IMAD.MOV.U32 R2, RZ, RZ, R26 ;  /* 0x000000ffff027224 */ /* 0x000fe400078e001a */
[----:B------:R-:W-:-:S07]  /*0430*/  IMAD.MOV.U32 R3, RZ, RZ, R27 ;  /* 0x000000ffff037224 */ /* 0x000fce00078e001b */
.L_x_7:
[----:B------:R-:W-:Y:S05]  /*0440*/  BSYNC.RECONVERGENT B1 ;  /* 0x0000000000017941 */ /* 0x000fea0003800200 */
.L_x_6:
[----:B------:R-:W2:Y:S04]  /*0450*/  LDG.E.64 R4, desc[UR4][R20.64+0x8] ;  /* 0x0000080414047981 */ /* 0x000ea8000c1e1b00 */
[----:B------:R-:W3:Y:S01]  /*0460*/  LDG.E.64 R8, desc[UR4][R20.64+-0x8] ;  /* 0xfffff80414087981 */ /* 0x000ee2000c1e1b00 */
[----:B------:R-:W-:-:S08]  /*0470*/  DADD R6, R14, R14 ;  /* 0x000000000e067229 */ /* 0x000fd0000000000e */
[----:B--2---:R-:W-:-:S08]  /*0480*/  DADD R4, R4, -R6 ;  /* 0x0000000004047229 */ /* 0x004fd00000000806 */
[----:B---3--:R-:W-:-:S08]  /*0490*/  DADD R4, R4, R8 ;  /* 0x0000000004047229 */ /* 0x008fd00000000008 */
[----:B------:R-:W-:-:S07]  /*04a0*/  DFMA R4, R4, R2, R14 ;  /* 0x000000020404722b */ /* 0x000fce000000000e */
[----:B------:R3:W-:Y:S04]  /*04b0*/  STG.E.64 desc[UR4][R20.64], R4 ;  /* 0x0000000414007986 */ /* 0x0007e8000c101b04 */
.L_x_4:
[----:B-12---:R-:W-:Y:S05]  /*04c0*/  BSYNC.RECONVERGENT B0 ;  /* 0x0000000000007941 */ /* 0x006fea0003800200 */
.L_x_3:
[----:B------:R-:W-:-:S08]  /*04d0*/  DADD R22, R22, UR10 ;  /* 0x0000000a16167e29 */ /* 0x000fd00008000000 */
[----:B------:R-:W-:-:S14]  /*04e0*/  DSETP.GEU.AND P0, PT, R22, UR12, PT ;  /* 0x0000000c16007e2a */ /* 0x000fdc000bf0e000 */
[----:B------:R-:W-:Y:S05]  /*04f0*/  @!P0 BRA `(.L_x_8) ;  /* 0xfffffffc003c8947 */ /* 0x000fea000383ffff */
[----:B------:R-:W-:Y:S05]  /*0500*/  EXIT ;  /* 0x000000000000794d */ /* 0x000fea0003800000 */
.L_x_2:
[----:B------:R-:W-:Y:S01]  /*0510*/  ISETP.NE.AND P1, PT, R34, 0x7ff00000, PT ;  /* 0x7ff000002200780c */ /* 0x000fe20003f25270 */
[----:B------:R-:W-:Y:S01]  /*0520*/  DSETP.NEU.AND P0, PT, R2, 1, PT ;  /* 0x3ff000000200742a */ /* 0x000fe20003f0d000 */
[----:B------:R-:W-:Y:S02]  /*0530*/  IMAD.MOV.U32 R2, RZ, RZ, 0x1 ;  /* 0x00000001ff027424 */ /* 0x000fe400078e00ff */
[----:B------:R-:W-:Y:S02]  /*0540*/  FSEL R4, R17, RZ, !P1 ;  /* 0x000000ff11047208 */ /* 0x000fe40004800000 */
[----:B------:R-:W-:Y:S02]  /*0550*/  FSEL R16, R16, RZ, !P1 ;  /* 0x000000ff10107208 */ /* 0x000fe40004800000 */
[----:B------:R-:W-:Y:S02]  /*0560*/  FSEL R5, R4, 1.875, P0 ;  /* 0x3ff0000004057808 */ /* 0x000fe40000000000 */
[----:B------:R-:W-:-:S02]  /*0570*/  FSEL R4, R16, RZ, P0 ;  /* 0x000000ff10047208 */ /* 0x000fc40000000000 */
[----:B------:R-:W3:Y:S01]  /*0580*/  MUFU.RCP64H R3, R5 ;  /* 0x0000000500037308 */ /* 0x000ee20000001800 */
[----:B------:R-:W-:-:S03]  /*0590*/  FSETP.GEU.AND P1, PT, |R25|, 6.5827683646048100446e-37, PT ;  /* 0x036000001900780b */ /* 0x000fc60003f2e200 */
[----:B---3--:R-:W-:-:S08]  /*05a0*/  DFMA R6, -R4, R2, 1 ;  /* 0x3ff000000406742b */ /* 0x008fd00000000102 */
        /* <DEDUP_REMOVED lines=13> */
[----:B012---:R-:W-:Y:S05]  /*0680*/  CALL.REL.NOINC `($__internal_0_$__cuda_sm20_div_rn_f64_full) ;  /* 0x0000000400d07944 */ /* 0x007fea0003c00000 */
[----:B------:R-:W-:Y:S02]  /*0690*/  IMAD.MOV.U32 R2, RZ, RZ, R26 ;  /* 0x000000ffff027224 */ /* 0x000fe400078e001a */
[----:B------:R-:W-:-:S07]  /*06a0*/  IMAD.MOV.U32 R3, RZ, RZ, R27 ;  /* 0x000000ffff037224 */ /* 0x000fce00078e001b */
.L_x_9:
[----:B------:R-:W-:Y:S01]  /*06b0*/  ISETP.GT.U32.AND P1, PT, R0, 0x1f2, PT ;  /* 0x000001f20000780c */ /* 0x000fe20003f24070 */
[----:B------:R-:W3:Y:S01]  /*06c0*/  LDCU.64 UR6, c[0x0][0x3a0] ;  /* 0x00007400ff0677ac */ /* 0x000ee20008000a00 */
[----:B------:R-:W4:Y:S11]  /*06d0*/  LDCU.64 UR8, c[0x0][0x3b8] ;  /* 0x00007700ff0877ac */ /* 0x000f360008000a00 */
.L_x_10:
[----:B------:R-:W5:Y:S04]  /*06e0*/  @!P1 LDG.E.64 R4, desc[UR4][R20.64] ;  /* 0x0000000414049981 */ /* 0x000f68000c1e1b00 */
[----:B--2---:R-:W2:Y:S04]  /*06f0*/  @!P1 LDG.E.64 R6, desc[UR4][R20.64+0x8] ;  /* 0x0000080414069981 */ /* 0x004ea8000c1e1b00 */
[----:B------:R-:W2:Y:S01]  /*0700*/  @!P1 LDG.E.64 R10, desc[UR4][R20.64+-0x8] ;  /* 0xfffff804140a9981 */ /* 0x000ea2000c1e1b00 */
[----:B---3--:R-:W-:-:S08]  /*0710*/  DADD R22, R22, UR6 ;  /* 0x0000000616167e29 */ /* 0x008fd00008000000 */
[----:B----4-:R-:W-:Y:S02]  /*0720*/  DSETP.GEU.AND P0, PT, R22, UR8, PT ;  /* 0x0000000816007e2a */ /* 0x010fe4000bf0e000 */
[----:B-----5:R-:W-:-:S08]  /*0730*/  @!P1 DADD R8, R4, R4 ;  /* 0x0000000004089229 */ /* 0x020fd00000000004 */
[----:B--2---:R-:W-:-:S08]  /*0740*/  @!P1 DADD R6, R6, -R8 ;  /* 0x0000000006069229 */ /* 0x004fd00000000808 */
[----:B------:R-:W-:-:S08]  /*0750*/  @!P1 DADD R6, R6, R10 ;  /* 0x0000000006069229 */ /* 0x000fd0000000000a */
[----:B------:R-:W-:-:S07]  /*0760*/  @!P1 DFMA R6, R2, R6, R4 ;  /* 0x000000060206922b */ /* 0x000fce0000000004 */
[----:B------:R2:W-:Y:S01]  /*0770*/  @!P1 STG.E.64 desc[UR4][R20.64], R6 ;  /* 0x0000000614009986 */ /* 0x0005e2000c101b04 */
[----:B------:R-:W-:Y:S05]  /*0780*/  @!P0 BRA `(.L_x_10) ;  /* 0xfffffffc00d48947 */ /* 0x000fea000383ffff */
[----:B-1----:R-:W-:Y:S05]  /*0790*/  EXIT ;  /* 0x000000000000794d */ /* 0x002fea0003800000 */
.L_x_1:
[----:B------:R-:W-:-:S14]  /*07a0*/  DSETP.NEU.AND P0, PT, R2, RZ, PT ;  /* 0x000000ff0200722a */ /* 0x000fdc0003f0d000 */
[----:B------:R-:W-:Y:S05]  /*07b0*/  @!P0 BRA `(.L_x_11) ;  /* 0x0000000000d88947 */ /* 0x000fea0003800000 */
[----:B------:R-:W0:Y:S01]  /*07c0*/  LDC.64 R14, c[0x0][0x388] ;  /* 0x0000e200ff0e7b82 */ /* 0x000e220000000a00 */
[----:B------:R-:W-:Y:S01]  /*07d0*/  DSETP.NEU.AND P0, PT, |R2|, +INF , PT ;  /* 0x7ff000000200742a */ /* 0x000fe20003f0d200 */
[----:B------:R-:W1:Y:S01]  /*07e0*/  LDCU.64 UR10, c[0x0][0x3a0] ;  /* 0x00007400ff0a77ac */ /* 0x000e620008000a00 */
[----:B------:R-:W2:Y:S04]  /*07f0*/  LDCU.64 UR12, c[0x0][0x3b8] ;  /* 0x00007700ff0c77ac */ /* 0x000ea80008000a00 */
[----:B------:R-:W-:-:S13]  /*0800*/  ISETP.NE.OR P0, PT, R34, 0x7ff00000, P0 ;  /* 0x7ff000002200780c */ /* 0x000fda0000705670 */
.L_x_17:
[----:B------:R-:W-:Y:S01]  /*0810*/  ISETP.GT.U32.AND P1, PT, R0, 0x1f2, PT ;  /* 0x000001f20000780c */ /* 0x000fe20003f24070 */
[----:B------:R-:W-:-:S12]  /*0820*/  BSSY.RECONVERGENT B0, `(.L_x_12) ;  /* 0x000002b000007945 */ /* 0x000fd80003800200 */
[----:B---3--:R-:W-:Y:S05]  /*0830*/  @P1 BRA `(.L_x_13) ;  /* 0x0000000000a41947 */ /* 0x008fea0003800000 */
[----:B------:R3:W5:Y:S01]  /*0840*/  LDG.E.64 R16, desc[UR4][R20.64] ;  /* 0x0000000414107981 */ /* 0x000762000c1e1b00 */
[----:B0-----:R-:W-:Y:S01]  /*0850*/  DADD R30, -RZ, |R14| ;  /* 0x00000000ff1e7229 */ /* 0x001fe2000000050e */
[----:B------:R-:W-:Y:S01]  /*0860*/  BSSY.RECONVERGENT B1, `(.L_x_14) ;  /* 0x0000005000017945 */ /* 0x000fe20003800200 */
[----:B------:R-:W-:-:S08]  /*0870*/  DSETP.NEU.AND P1, PT, R14, 1, PT ;  /* 0x3ff000000e00742a */ /* 0x000fd00003f2d000 */
[----:B------:R-:W-:Y:S01]  /*0880*/  IMAD.MOV.U32 R4, RZ, RZ, R30 ;  /* 0x000000ffff047224 */ /* 0x000fe200078e001e */
[----:B---3--:R-:W-:-:S07]  /*0890*/  MOV R30, 0x8b0 ;  /* 0x000008b0001e7802 */ /* 0x008fce0000000f00 */
[----:B-12--5:R-:W-:Y:S05]  /*08a0*/  CALL.REL.NOINC `($_Z4yavnddPdddddd$__internal_accurate_pow) ;  /* 0x0000000800b87944 */ /* 0x026fea0003c00000 */
[----:B------:R-:W-:Y:S05]  /*08b0*/  BSYNC.RECONVERGENT B1 ;  /* 0x0000000000017941 */ /* 0x000fea0003800200 */
.L_x_14:
[----:B------:R-:W-:Y:S01]  /*08c0*/  FSEL R4, R7, +QNAN , P0 ;  /* 0x7ff0000007047808 */ /* 0x000fe20000000000 */
[----:B------:R-:W-:Y:S01]  /*08d0*/  IMAD.MOV.U32 R2, RZ, RZ, 0x1 ;  /* 0x00000001ff027424 */ /* 0x000fe200078e00ff */
[----:B------:R-:W-:Y:S01]  /*08e0*/  FSEL R9, R9, RZ, P0 ;  /* 0x000000ff09097208 */ /* 0x000fe20000000000 */
        /* <DEDUP_REMOVED lines=22> */
.L_x_16:
[----:B------:R-:W-:Y:S05]  /*0a50*/  BSYNC.RECONVERGENT B1 ;  /* 0x0000000000017941 */ /* 0x000fea0003800200 */
.L_x_15:
[----:B------:R-:W2:Y:S04]  /*0a60*/  LDG.E.64 R4, desc[UR4][R20.64+0x8] ;  /* 0x0000080414047981 */ /* 0x000ea8000c1e1b00 */
[----:B------:R-:W3:Y:S01]  /*0a70*/  LDG.E.64 R8, desc[UR4][R20.64+-0x8] ;  /* 0xfffff80414087981 */ /* 0x000ee2000c1e1b00 */
[----:B------:R-:W-:-:S08]  /*0a80*/  DADD R6, R16, R16 ;  /* 0x0000000010067229 */ /* 0x000fd00000000010 */
[----:B--2---:R-:W-:-:S08]  /*0a90*/  DADD R4, R4, -R6 ;  /* 0x0000000004047229 */ /* 0x004fd00000000806 */
[----:B---3--:R-:W-:-:S08]  /*0aa0*/  DADD R4, R4, R8 ;  /* 0x0000000004047229 */ /* 0x008fd00000000008 */
[----:B------:R-:W-:-:S07]  /*0ab0*/  DFMA R4, R4, R2, R16 ;  /* 0x000000020404722b */ /* 0x000fce0000000010 */
[----:B------:R3:W-:Y:S04]  /*0ac0*/  STG.E.64 desc[UR4][R20.64], R4 ;  /* 0x0000000414007986 */ /* 0x0007e8000c101b04 */
.L_x_13:
[----:B-12---:R-:W-:Y:S05]  /*0ad0*/  BSYNC.RECONVERGENT B0 ;  /* 0x0000000000007941 */ /* 0x006fea0003800200 */
.L_x_12:
[----:B------:R-:W-:-:S08]  /*0ae0*/  DADD R22, R22, UR10 ;  /* 0x0000000a16167e29 */ /* 0x000fd00008000000 */
[----:B------:R-:W-:-:S14]  /*0af0*/  DSETP.GEU.AND P1, PT, R22, UR12, PT ;  /* 0x0000000c16007e2a */ /* 0x000fdc000bf2e000 */
[----:B------:R-:W-:Y:S05]  /*0b00*/  @!P1 BRA `(.L_x_17) ;  /* 0xfffffffc00409947 */ /* 0x000fea000383ffff */
[----:B------:R-:W-:Y:S05]  /*0b10*/  EXIT ;  /* 0x000000000000794d */ /* 0x000fea0003800000 */
.L_x_11:
[----:B------:R-:W-:Y:S01]  /*0b20*/  DSETP.NEU.AND P0, PT, |R2|, +INF , PT ;  /* 0x7ff000000200742a */ /* 0x000fe20003f0d200 */
[----:B------:R-:W-:-:S05]  /*0b30*/  ISETP.NE.AND P1, PT, R34, 0x7ff00000, PT ;  /* 0x7ff000002200780c */ /* 0x000fca0003f25270 */
[----:B------:R-:W-:Y:S01]  /*0b40*/  FSEL R4, RZ, +QNAN , P0 ;  /* 0x7ff00000ff047808 */ /* 0x000fe20000000000 */
[----:B------:R-:W-:Y:S01]  /*0b50*/  DSETP.NEU.AND P0, PT, R2, 1, PT ;  /* 0x3ff000000200742a */ /* 0x000fe20003f0d000 */
[----:B------:R-:W-:Y:S02]  /*0b60*/  IMAD.MOV.U32 R2, RZ, RZ, 0x1 ;  /* 0x00000001ff027424 */ /* 0x000fe400078e00ff */
[----:B------:R-:W-:Y:S02]  /*0b70*/  FSEL R4, R4, RZ, !P1 ;  /* 0x000000ff04047208 */ /* 0x000fe40004800000 */
[----:B------:R-:W-:Y:S02]  /*0b80*/  FSETP.GEU.AND P1, PT, |R25|, 6.5827683646048100446e-37, PT ;  /* 0x036000001900780b */ /* 0x000fe40003f2e200 */
[----:B------:R-:W-:Y:S01]  /*0b90*/  FSEL R5, R4, 1.875, P0 ;  /* 0x3ff0000004057808 */ /* 0x000fe20000000000 */
[----:B------:R-:W-:-:S03]  /*0ba0*/  IMAD.MOV.U32 R4, RZ, RZ, RZ ;  /* 0x000000ffff047224 */ /* 0x000fc600078e00ff */
[----:B------:R-:W0:Y:S03]  /*0bb0*/  MUFU.RCP64H R3, R5 ;  /* 0x0000000500037308 */ /* 0x000e260000001800 */
        /* <DEDUP_REMOVED lines=13> */
[----:B------:R-:W-:Y:S02]  /*0c90*/  IMAD.MOV.U32 R9, RZ, RZ, R25 ;  /* 0x000000ffff097224 */ /* 0x000fe400078e0019 */
[----:B------:R-:W-:-:S07]  /*0ca0*/  IMAD.MOV.U32 R4, RZ, RZ, RZ ;  /* 0x000000ffff047224 */ /* 0x000fce00078e00ff */
[----:B------:R-:W-:Y:S05]  /*0cb0*/  CALL.REL.NOINC `($__internal_0_$__cuda_sm20_div_rn_f64_full) ;  /* 0x0000000000447944 */ /* 0x000fea0003c00000 */
[----:B------:R-:W-:Y:S02]  /*0cc0*/  IMAD.MOV.U32 R2, RZ, RZ, R26 ;  /* 0x000000ffff027224 */ /* 0x000fe400078e001a */
[----:B------:R-:W-:-:S07]  /*0cd0*/  IMAD.MOV.U32 R3, RZ, RZ, R27 ;  /* 0x000000ffff037224 */ /* 0x000fce00078e001b */
.L_x_18:
[----:B------:R-:W-:Y:S01]  /*0ce0*/  ISETP.GT.U32.AND P1, PT, R0, 0x1f2, PT ;  /* 0x000001f20000780c */ /* 0x000fe20003f24070 */
[----:B------:R-:W0:Y:S01]  /*0cf0*/  LDCU.64 UR6, c[0x0][0x3a0] ;  /* 0x00007400ff0677ac */ /* 0x000e220008000a00 */
[----:B------:R-:W1:Y:S11]  /*0d00*/  LDCU.64 UR8, c[0x0][0x3b8] ;  /* 0x00007700ff0877ac */ /* 0x000e760008000a00 */
.L_x_19:
[----:B--2---:R-:W2:Y:S04]  /*0d10*/  @!P1 LDG.E.64 R4, desc[UR4][R20.64] ;  /* 0x0000000414049981 */ /* 0x004ea8000c1e1b00 */
[----:B------:R-:W3:Y:S04]  /*0d20*/  @!P1 LDG.E.64 R6, desc[UR4][R20.64+0x8] ;  /* 0x0000080414069981 */ /* 0x000ee8000c1e1b00 */
[----:B------:R-:W4:Y:S01]  /*0d30*/  @!P1 LDG.E.64 R10, desc[UR4][R20.64+-0x8] ;  /* 0xfffff804140a9981 */ /* 0x000f22000c1e1b00 */
[----:B0-----:R-:W-:-:S08]  /*0d40*/  DADD R22, R22, UR6 ;  /* 0x0000000616167e29 */ /* 0x001fd00008000000 */
[----:B-1----:R-:W-:Y:S02]  /*0d50*/  DSETP.GEU.AND P0, PT, R22, UR8, PT ;  /* 0x0000000816007e2a */ /* 0x002fe4000bf0e000 */
[----:B--2---:R-:W-:-:S08]  /*0d60*/  @!P1 DADD R8, R4, R4 ;  /* 0x0000000004089229 */ /* 0x004fd00000000004 */
[----:B---3--:R-:W-:-:S08]  /*0d70*/  @!P1 DADD R6, R6, -R8 ;  /* 0x0000000006069229 */ /* 0x008fd00000000808 */
[----:B----4-:R-:W-:-:S08]  /*0d80*/  @!P1 DADD R6, R6, R10 ;  /* 0x0000000006069229 */ /* 0x010fd0000000000a */
[----:B------:R-:W-:-:S07]  /*0d90*/  @!P1 DFMA R6, R2, R6, R4 ;  /* 0x000000060206922b */ /* 0x000fce0000000004 */
[----:B------:R2:W-:Y:S01]  /*0da0*/  @!P1 STG.E.64 desc[UR4][R20.64], R6 ;  /* 0x0000000614009986 */ /* 0x0005e2000c101b04 */
[----:B------:R-:W-:Y:S05]  /*0db0*/  @!P0 BRA `(.L_x_19) ;  /* 0xfffffffc00d48947 */ /* 0x000fea000383ffff */
[----:B------:R-:W-:Y:S05]  /*0dc0*/  EXIT ;  /* 0x000000000000794d */ /* 0x000fea0003800000 */
        .weak           $__internal_0_$__cuda_sm20_div_rn_f64_full
        .type           $__internal_0_$__cuda_sm20_div_rn_f64_full,@function
        .size           $__internal_0_$__cuda_sm20_div_rn_f64_full,($_Z4yavnddPdddddd$__internal_accurate_pow - $__internal_0_$__cuda_sm20_div_rn_f64_full)
$__internal_0_$__cuda_sm20_div_rn_f64_full:
[C---:B------:R-:W-:Y:S01]  /*0dd0*/  FSETP.GEU.AND P1, PT, |R5|.reuse, 1.469367938527859385e-39, PT ;  /* 0x001000000500780b */ /* 0x040fe20003f2e200 */
[--C-:B------:R-:W-:Y:S01]  /*0de0*/  IMAD.MOV.U32 R10, RZ, RZ, R4.reuse ;  /* 0x000000ffff0a7224 */ /* 0x100fe200078e0004 */
[----:B------:R-:W-:Y:S01]  /*0df0*/  LOP3.LUT R12, R5, 0x800fffff, RZ, 0xc0, !PT ;  /* 0x800fffff050c7812 */ /* 0x000fe200078ec0ff */
[----:B------:R-:W-:Y:S01]  /*0e00*/  IMAD.MOV.U32 R11, RZ, RZ, R5 ;  /* 0x000000ffff0b7224 */ /* 0x000fe200078e0005 */
[C---:B------:R-:W-:Y:S01]  /*0e10*/  FSETP.GEU.AND P3, PT, |R9|.reuse, 1.469367938527859385e-39, PT ;  /* 0x001000000900780b */ /* 0x040fe20003f6e200 */
[----:B------:R-:W-:Y:S01]  /*0e20*/  IMAD.MOV.U32 R6, RZ, RZ, 0x1 ;  /* 0x00000001ff067424 */ /* 0x000fe200078e00ff */
[----:B------:R-:W-:Y:S01]  /*0e30*/  LOP3.LUT R13, R12, 0x3ff00000, RZ, 0xfc, !PT ;  /* 0x3ff000000c0d7812 */ /* 0x000fe200078efcff */
[----:B------:R-:W-:Y:S01]  /*0e40*/  IMAD.MOV.U32 R12, RZ, RZ, R4 ;  /* 0x000000ffff0c7224 */ /* 0x000fe200078e0004 */
[----:B------:R-:W-:Y:S01]  /*0e50*/  LOP3.LUT R3, R9, 0x7ff00000, RZ, 0xc0, !PT ;  /* 0x7ff0000009037812 */ /* 0x000fe200078ec0ff */
[----:B------:R-:W-:Y:S01]  /*0e60*/  BSSY.RECONVERGENT B2, `(.L_x_20) ;  /* 0x0000050000027945 */ /* 0x000fe20003800200 */
[----:B------:R-:W-:-:S03]  /*0e70*/  LOP3.LUT R32, R5, 0x7ff00000, RZ, 0xc0, !PT ;  /* 0x7ff0000005207812 */ /* 0x000fc600078ec0ff */
[----:B------:R-:W-:Y:S01]  /*0e80*/  @!P1 DMUL R12, R10, 8.98846567431157953865e+307 ;  /* 0x7fe000000a0c9828 */ /* 0x000fe20000000000 */
[----:B------:R-:W-:-:S03]  /*0e90*/  ISETP.GE.U32.AND P2, PT, R3, R32, PT ;  /* 0x000000200300720c */ /* 0x000fc60003f46070 */
[----:B------:R-:W-:Y:S01]  /*0ea0*/  @!P3 LOP3.LUT R4, R11, 0x7ff00000, RZ, 0xc0, !PT ;  /* 0x7ff000000b04b812 */ /* 0x000fe200078ec0ff */
[----:B------:R-:W-:Y:S01]  /*0eb0*/  @!P3 IMAD.MOV.U32 R30, RZ, RZ, RZ ;  /* 0x000000ffff1eb224 */ /* 0x000fe200078e00ff */
[----:B------:R-:W0:Y:S02]  /*0ec0*/  MUFU.RCP64H R7, R13 ;  /* 0x0000000d00077308 */ /* 0x000e240000001800 */
[----:B------:R-:W-:Y:S01]  /*0ed0*/  @!P3 ISETP.GE.U32.AND P4, PT, R3, R4, PT ;  /* 0x000000040300b20c */ /* 0x000fe20003f86070 */
[----:B------:R-:W-:Y:S01]  /*0ee0*/  IMAD.MOV.U32 R4, RZ, RZ, 0x1ca00000 ;  /* 0x1ca00000ff047424 */ /* 0x000fe200078e00ff */
[----:B------:R-:W-:-:S04]  /*0ef0*/  @!P1 LOP3.LUT R32, R13, 0x7ff00000, RZ, 0xc0, !PT ;  /* 0x7ff000000d209812 */ /* 0x000fc800078ec0ff */
[----:B------:R-:W-:Y:S01]  /*0f00*/  @!P3 SEL R5, R4, 0x63400000, !P4 ;  /* 0x634000000405b807 */ /* 0x000fe20006000000 */
[----:B------:R-:W-:-:S03]  /*0f10*/  VIADD R33, R32, 0xffffffff ;  /* 0xffffffff20217836 */ /* 0x000fc60000000000 */
[----:B------:R-:W-:-:S04]  /*0f20*/  @!P3 LOP3.LUT R5, R5, 0x80000000, R9, 0xf8, !PT ;  /* 0x800000000505b812 */ /* 0x000fc800078ef809 */
[----:B------:R-:W-:Y:S01]  /*0f30*/  @!P3 LOP3.LUT R31, R5, 0x100000, RZ, 0xfc, !PT ;  /* 0x00100000051fb812 */ /* 0x000fe200078efcff */
[----:B0-----:R-:W-:Y:S01]  /*0f40*/  DFMA R28, R6, -R12, 1 ;  /* 0x3ff00000061c742b */ /* 0x001fe2000000080c */
[----:B------:R-:W-:-:S07]  /*0f50*/  IMAD.MOV.U32 R5, RZ, RZ, R3 ;  /* 0x000000ffff057224 */ /* 0x000fce00078e0003 */
[----:B------:R-:W-:-:S08]  /*0f60*/  DFMA R28, R28, R28, R28 ;  /* 0x0000001c1c1c722b */ /* 0x000fd0000000001c */
[----:B------:R-:W-:Y:S01]  /*0f70*/  DFMA R28, R6, R28, R6 ;  /* 0x0000001c061c722b */ /* 0x000fe20000000006 */
[----:B------:R-:W-:Y:S01]  /*0f80*/  SEL R7, R4, 0x63400000, !P2 ;  /* 0x6340000004077807 */ /* 0x000fe20005000000 */
[----:B------:R-:W-:-:S03]  /*0f90*/  IMAD.MOV.U32 R6, RZ, RZ, R8 ;  /* 0x000000ffff067224 */ /* 0x000fc600078e0008 */
[----:B------:R-:W-:-:S03]  /*0fa0*/  LOP3.LUT R7, R7, 0x800fffff, R9, 0xf8, !PT ;  /* 0x800fffff07077812 */ /* 0x000fc600078ef809 */
[----:B------:R-:W-:-:S03]  /*0fb0*/  DFMA R26, R28, -R12, 1 ;  /* 0x3ff000001c1a742b */ /* 0x000fc6000000080c */
[----:B------:R-:W-:-:S05]  /*0fc0*/  @!P3 DFMA R6, R6, 2, -R30 ;  /* 0x400000000606b82b */ /* 0x000fca000000081e */
[----:B------:R-:W-:-:S05]  /*0fd0*/  DFMA R26, R28, R26, R28 ;  /* 0x0000001a1c1a722b */ /* 0x000fca000000001c */
[----:B------:R-:W-:-:S03]  /*0fe0*/  @!P3 LOP3.LUT R5, R7, 0x7ff00000, RZ, 0xc0, !PT ;  /* 0x7ff000000705b812 */ /* 0x000fc600078ec0ff */
[----:B------:R-:W-:Y:S02]  /*0ff0*/  DMUL R28, R26, R6 ;  /* 0x000000061a1c7228 */ /* 0x000fe40000000000 */
[----:B------:R-:W-:-:S05]  /*1000*/  VIADD R30, R5, 0xffffffff ;  /* 0xffffffff051e7836 */ /* 0x000fca0000000000 */
[----:B------:R-:W-:Y:S01]  /*1010*/  ISETP.GT.U32.AND P1, PT, R30, 0x7feffffe, PT ;  /* 0x7feffffe1e00780c */ /* 0x000fe20003f24070 */
[----:B------:R-:W-:-:S03]  /*1020*/  DFMA R30, R28, -R12, R6 ;  /* 0x8000000c1c1e722b */ /* 0x000fc60000000006 */
[----:B------:R-:W-:-:S05]  /*1030*/  ISETP.GT.U32.OR P1, PT, R33, 0x7feffffe, P1 ;  /* 0x7feffffe2100780c */ /* 0x000fca0000f24470 */
[----:B------:R-:W-:-:S08]  /*1040*/  DFMA R30, R26, R30, R28 ;  /* 0x0000001e1a1e722b */ /* 0x000fd0000000001c */
[----:B------:R-:W-:Y:S05]  /*1050*/  @P1 BRA `(.L_x_21) ;  /* 0x00000000006c1947 */ /* 0x000fea0003800000 */
[----:B------:R-:W-:-:S04]  /*1060*/  LOP3.LUT R8, R11, 0x7ff00000, RZ, 0xc0, !PT ;  /* 0x7ff000000b087812 */ /* 0x000fc800078ec0ff */
[CC--:B------:R-:W-:Y:S02]  /*1070*/  VIADDMNMX R5, R3.reuse, -R8.reuse, 0xb9600000, !PT ;  /* 0xb960000003057446 */ /* 0x0c0fe40007800908 */
[----:B------:R-:W-:Y:S02]  /*1080*/  ISETP.GE.U32.AND P1, PT, R3, R8, PT ;  /* 0x000000080300720c */ /* 0x000fe40003f26070 */
[----:B------:R-:W-:Y:S02]  /*1090*/  VIMNMX R3, PT, PT, R5, 0x46a00000, PT ;  /* 0x46a0000005037848 */ /* 0x000fe40003fe0100 */
[----:B------:R-:W-:-:S05]  /*10a0*/  SEL R4, R4, 0x63400000, !P1 ;  /* 0x6340000004047807 */ /* 0x000fca0004800000 */
[----:B------:R-:W-:Y:S02]  /*10b0*/  IMAD.IADD R3, R3, 0x1, -R4 ;  /* 0x0000000103037824 */ /* 0x000fe400078e0a04 */
[----:B------:R-:W-:Y:S02]  /*10c0*/  IMAD.MOV.U32 R4, RZ, RZ, RZ ;  /* 0x000000ffff047224 */ /* 0x000fe400078e00ff */
[----:B------:R-:W-:-:S06]  /*10d0*/  VIADD R5, R3, 0x7fe00000 ;  /* 0x7fe0000003057836 */ /* 0x000fcc0000000000 */
[----:B------:R-:W-:-:S10]  /*10e0*/  DMUL R26, R30, R4 ;  /* 0x000000041e1a7228 */ /* 0x000fd40000000000 */
[----:B------:R-:W-:-:S13]  /*10f0*/  FSETP.GTU.AND P1, PT, |R27|, 1.469367938527859385e-39, PT ;  /* 0x001000001b00780b */ /* 0x000fda0003f2c200 */
[----:B------:R-:W-:Y:S05]  /*1100*/  @P1 BRA `(.L_x_22) ;  /* 0x0000000000941947 */ /* 0x000fea0003800000 */
[----:B------:R-:W-:-:S06]  /*1110*/  DFMA R6, R30, -R12, R6 ;  /* 0x8000000c1e06722b */ /* 0x000fcc0000000006 */
[----:B------:R-:W-:-:S04]  /*1120*/  IMAD.MOV.U32 R6, RZ, RZ, RZ ;  /* 0x000000ffff067224 */ /* 0x000fc800078e00ff */
[C---:B------:R-:W-:Y:S02]  /*1130*/  FSETP.NEU.AND P1, PT, R7.reuse, RZ, PT ;  /* 0x000000ff0700720b */ /* 0x040fe40003f2d000 */
[----:B------:R-:W-:-:S04]  /*1140*/  LOP3.LUT R11, R7, 0x80000000, R11, 0x48, !PT ;  /* 0x80000000070b7812 */ /* 0x000fc800078e480b */
[----:B------:R-:W-:-:S07]  /*1150*/  LOP3.LUT R7, R11, R5, RZ, 0xfc, !PT ;  /* 0x000000050b077212 */ /* 0x000fce00078efcff */
[----:B------:R-:W-:Y:S05]  /*1160*/  @!P1 BRA `(.L_x_22) ;  /* 0x00000000007c9947 */ /* 0x000fea0003800000 */
[----:B------:R-:W-:Y:S01]  /*1170*/  IMAD.MOV R5, RZ, RZ, -R3 ;  /* 0x000000ffff057224 */ /* 0x000fe200078e0a03 */
[----:B------:R-:W-:Y:S01]  /*1180*/  DMUL.RP R6, R30, R6 ;  /* 0x000000061e067228 */ /* 0x000fe20000008000 */
[----:B------:R-:W-:Y:S01]  /*1190*/  IMAD.MOV.U32 R4, RZ, RZ, RZ ;  /* 0x000000ffff047224 */ /* 0x000fe200078e00ff */
[----:B------:R-:W-:-:S05]  /*11a0*/  IADD3 R3, PT, PT, -R3, -0x43300000, RZ ;  /* 0xbcd0000003037810 */ /* 0x000fca0007ffe1ff */
[----:B------:R-:W-:-:S03]  /*11b0*/  DFMA R4, R26, -R4, R30 ;  /* 0x800000041a04722b */ /* 0x000fc6000000001e */
[----:B------:R-:W-:-:S07]  /*11c0*/  LOP3.LUT R11, R7, R11, RZ, 0x3c, !PT ;  /* 0x0000000b070b7212 */ /* 0x000fce00078e3cff */
[----:B------:R-:W-:-:S04]  /*11d0*/  FSETP.NEU.AND P1, PT, |R5|, R3, PT ;  /* 0x000000030500720b */ /* 0x000fc80003f2d200 */
[----:B------:R-:W-:Y:S02]  /*11e0*/  FSEL R26, R6, R26, !P1 ;  /* 0x0000001a061a7208 */ /* 0x000fe40004800000 */
[----:B------:R-:W-:Y:S01]  /*11f0*/  FSEL R27, R11, R27, !P1 ;  /* 0x0000001b0b1b7208 */ /* 0x000fe20004800000 */
[----:B------:R-:W-:Y:S06]  /*1200*/  BRA `(.L_x_22) ;  /* 0x0000000000547947 */ /* 0x000fec0003800000 */
.L_x_21:
[----:B------:R-:W-:-:S14]  /*1210*/  DSETP.NAN.AND P1, PT, R8, R8, PT ;  /* 0x000000080800722a */ /* 0x000fdc0003f28000 */
[----:B------:R-:W-:Y:S05]  /*1220*/  @P1 BRA `(.L_x_23) ;  /* 0x0000000000441947 */ /* 0x000fea0003800000 */
[----:B------:R-:W-:-:S14]  /*1230*/  DSETP.NAN.AND P1, PT, R10, R10, PT ;  /* 0x0000000a0a00722a */ /* 0x000fdc0003f28000 */
[----:B------:R-:W-:Y:S05]  /*1240*/  @P1 BRA `(.L_x_24) ;  /* 0x0000000000301947 */ /* 0x000fea0003800000 */
[----:B------:R-:W-:Y:S01]  /*1250*/  ISETP.NE.AND P1, PT, R5, R32, PT ;  /* 0x000000200500720c */ /* 0x000fe20003f25270 */
[----:B------:R-:W-:Y:S02]  /*1260*/  IMAD.MOV.U32 R26, RZ, RZ, 0x0 ;  /* 0x00000000ff1a7424 */ /* 0x000fe400078e00ff */
[----:B------:R-:W-:-:S10]  /*1270*/  IMAD.MOV.U32 R27, RZ, RZ, -0x80000 ;  /* 0xfff80000ff1b7424 */ /* 0x000fd400078e00ff */
[----:B------:R-:W-:Y:S05]  /*1280*/  @!P1 BRA `(.L_x_22) ;  /* 0x0000000000349947 */ /* 0x000fea0003800000 */
[----:B------:R-:W-:Y:S02]  /*1290*/  ISETP.NE.AND P1, PT, R5, 0x7ff00000, PT ;  /* 0x7ff000000500780c */ /* 0x000fe40003f25270 */
[----:B------:R-:W-:Y:S02]  /*12a0*/  LOP3.LUT R27, R9, 0x80000000, R11, 0x48, !PT ;  /* 0x80000000091b7812 */ /* 0x000fe400078e480b */
[----:B------:R-:W-:-:S13]  /*12b0*/  ISETP.EQ.OR P1, PT, R32, RZ, !P1 ;  /* 0x000000ff2000720c */ /* 0x000fda0004f22670 */
[----:B------:R-:W-:Y:S01]  /*12c0*/  @P1 LOP3.LUT R3, R27, 0x7ff00000, RZ, 0xfc, !PT ;  /* 0x7ff000001b031812 */ /* 0x000fe200078efcff */
[----:B------:R-:W-:Y:S02]  /*12d0*/  @!P1 IMAD.MOV.U32 R26, RZ, RZ, RZ ;  /* 0x000000ffff1a9224 */ /* 0x000fe400078e00ff */
[----:B------:R-:W-:Y:S02]  /*12e0*/  @P1 IMAD.MOV.U32 R26, RZ, RZ, RZ ;  /* 0x000000ffff1a1224 */ /* 0x000fe400078e00ff */
[----:B------:R-:W-:Y:S01]  /*12f0*/  @P1 IMAD.MOV.U32 R27, RZ, RZ, R3 ;  /* 0x000000ffff1b1224 */ /* 0x000fe200078e0003 */
[----:B------:R-:W-:Y:S06]  /*1300*/  BRA `(.L_x_22) ;  /* 0x0000000000147947 */ /* 0x000fec0003800000 */
.L_x_24:
[----:B------:R-:W-:Y:S01]  /*1310*/  LOP3.LUT R27, R11, 0x80000, RZ, 0xfc, !PT ;  /* 0x000800000b1b7812 */ /* 0x000fe200078efcff */
[----:B------:R-:W-:Y:S01]  /*1320*/  IMAD.MOV.U32 R26, RZ, RZ, R10 ;  /* 0x000000ffff1a7224 */ /* 0x000fe200078e000a */
[----:B------:R-:W-:Y:S06]  /*1330*/  BRA `(.L_x_22) ;  /* 0x0000000000087947 */ /* 0x000fec0003800000 */
.L_x_23:
[----:B------:R-:W-:Y:S01]  /*1340*/  LOP3.LUT R27, R9, 0x80000, RZ, 0xfc, !PT ;  /* 0x00080000091b7812 */ /* 0x000fe200078efcff */
[----:B------:R-:W-:-:S07]  /*1350*/  IMAD.MOV.U32 R26, RZ, RZ, R8 ;  /* 0x000000ffff1a7224 */ /* 0x000fce00078e0008 */
.L_x_22:
[----:B------:R-:W-:Y:S05]  /*1360*/  BSYNC.RECONVERGENT B2 ;  /* 0x0000000000027941 */ /* 0x000fea0003800200 */
.L_x_20:
[----:B------:R-:W-:-:S04]  /*1370*/  IMAD.MOV.U32 R3, RZ, RZ, 0x0 ;  /* 0x00000000ff037424 */ /* 0x000fc800078e00ff */
[----:B------:R-:W-:Y:S05]  /*1380*/  RET.REL.NODEC R2 `(_Z4yavnddPdddddd) ;  /* 0xffffffec021c7950 */ /* 0x000fea0003c3ffff */
        .type           $_Z4yavnddPdddddd$__internal_accurate_pow,@function
        .size           $_Z4yavnddPdddddd$__internal_accurate_pow,(.L_x_28 - $_Z4yavnddPdddddd$__internal_accurate_pow)
$_Z4yavnddPdddddd$__internal_accurate_pow:
[----:B------:R-:W-:Y:S01]  /*1390*/  ISETP.GT.U32.AND P2, PT, R31, 0xfffff, PT ;  /* 0x000fffff1f00780c */ /* 0x000fe20003f44070 */
[----:B------:R-:W-:Y:S01]  /*13a0*/  IMAD.MOV.U32 R2, RZ, RZ, R4 ;  /* 0x000000ffff027224 */ /* 0x000fe200078e0004 */
[----:B------:R-:W-:Y:S01]  /*13b0*/  UMOV UR6, 0x7d2cafe2 ;  /* 0x7d2cafe200067882 */ /* 0x000fe20000000000 */
[----:B------:R-:W-:Y:S01]  /*13c0*/  IMAD.MOV.U32 R3, RZ, RZ, R31 ;  /* 0x000000ffff037224 */ /* 0x000fe200078e001f */
[----:B------:R-:W-:Y:S01]  /*13d0*/  UMOV UR7, 0x3eb0f5ff ;  /* 0x3eb0f5ff00077882 */ /* 0x000fe20000000000 */
[----:B------:R-:W-:Y:S01]  /*13e0*/  IMAD.MOV.U32 R8, RZ, RZ, RZ ;  /* 0x000000ffff087224 */ /* 0x000fe200078e00ff */
[----:B------:R-:W-:Y:S01]  /*13f0*/  UMOV UR8, 0x3b39803f ;  /* 0x3b39803f00087882 */ /* 0x000fe20000000000 */
[----:B------:R-:W-:Y:S01]  /*1400*/  IMAD.MOV.U32 R10, RZ, RZ, 0x41ad3b5a ;  /* 0x41ad3b5aff0a7424 */ /* 0x000fe200078e00ff */
[----:B------:R-:W-:Y:S01]  /*1410*/  UMOV UR9, 0x3c7abc9e ;  /* 0x3c7abc9e00097882 */ /* 0x000fe20000000000 */
[----:B------:R-:W-:-:S04]  /*1420*/  IMAD.MOV.U32 R11, RZ, RZ, 0x3ed0f5d2 ;  /* 0x3ed0f5d2ff0b7424 */ /* 0x000fc800078e00ff */
[----:B------:R-:W-:Y:S01]  /*1430*/  @!P2 DMUL R32, R2, 1.80143985094819840000e+16 ;  /* 0x435000000220a828 */ /* 0x000fe20000000000 */
[--C-:B------:R-:W-:Y:S01]  /*1440*/  IMAD.MOV.U32 R2, RZ, RZ, R31.reuse ;  /* 0x000000ffff027224 */ /* 0x100fe200078e001f */
[----:B------:R-:W-:-:S08]  /*1450*/  SHF.R.U32.HI R31, RZ, 0x14, R31 ;  /* 0x00000014ff1f7819 */ /* 0x000fd0000001161f */
[----:B------:R-:W-:Y:S01]  /*1460*/  @!P2 IMAD.MOV.U32 R2, RZ, RZ, R33 ;  /* 0x000000ffff02a224 */ /* 0x000fe200078e0021 */
[----:B------:R-:W-:Y:S01]  /*1470*/  @!P2 LEA.HI R31, R33, 0xffffffca, RZ, 0xc ;  /* 0xffffffca211fa811 */ /* 0x000fe200078f60ff */
[----:B------:R-:W-:-:S03]  /*1480*/  @!P2 IMAD.MOV.U32 R4, RZ, RZ, R32 ;  /* 0x000000ffff04a224 */ /* 0x000fc600078e0020 */
[----:B------:R-:W-:-:S04]  /*1490*/  LOP3.LUT R2, R2, 0x800fffff, RZ, 0xc0, !PT ;  /* 0x800fffff02027812 */ /* 0x000fc800078ec0ff */
[----:B------:R-:W-:-:S04]  /*14a0*/  LOP3.LUT R5, R2, 0x3ff00000, RZ, 0xfc, !PT ;  /* 0x3ff0000002057812 */ /* 0x000fc800078efcff */
[----:B------:R-:W-:-:S13]  /*14b0*/  ISETP.GE.U32.AND P3, PT, R5, 0x3ff6a09f, PT ;  /* 0x3ff6a09f0500780c */ /* 0x000fda0003f66070 */
[----:B------:R-:W-:-:S04]  /*14c0*/  @P3 VIADD R3, R5, 0xfff00000 ;  /* 0xfff0000005033836 */ /* 0x000fc80000000000 */
[----:B------:R-:W-:-:S06]  /*14d0*/  @P3 IMAD.MOV.U32 R5, RZ, RZ, R3 ;  /* 0x000000ffff053224 */ /* 0x000fcc00078e0003 */
[C---:B------:R-:W-:Y:S02]  /*14e0*/  DADD R6, R4.reuse, 1 ;  /* 0x3ff0000004067429 */ /* 0x040fe40000000000 */
[----:B------:R-:W-:-:S04]  /*14f0*/  DADD R4, R4, -1 ;  /* 0xbff0000004047429 */ /* 0x000fc80000000000 */
[----:B------:R-:W0:Y:S02]  /*1500*/  MUFU.RCP64H R9, R7 ;  /* 0x0000000700097308 */ /* 0x000e240000001800 */
[----:B0-----:R-:W-:-:S08]  /*1510*/  DFMA R2, -R6, R8, 1 ;  /* 0x3ff000000602742b */ /* 0x001fd00000000108 */
[----:B------:R-:W-:-:S08]  /*1520*/  DFMA R2, R2, R2, R2 ;  /* 0x000000020202722b */ /* 0x000fd00000000002 */
[----:B------:R-:W-:-:S08]  /*1530*/  DFMA R8, R8, R2, R8 ;  /* 0x000000020808722b */ /* 0x000fd00000000008 */
[----:B------:R-:W-:-:S08]  /*1540*/  DMUL R2, R4, R8 ;  /* 0x0000000804027228 */ /* 0x000fd00000000000 */
[----:B------:R-:W-:-:S08]  /*1550*/  DFMA R2, R4, R8, R2 ;  /* 0x000000080402722b */ /* 0x000fd00000000002 */
[----:B------:R-:W-:-:S08]  /*1560*/  DMUL R26, R2, R2 ;  /* 0x00000002021a7228 */ /* 0x000fd00000000000 */
[----:B------:R-:W-:Y:S01]  /*1570*/  DFMA R6, R26, UR6, R10 ;  /* 0x000000061a067c2b */ /* 0x000fe2000800000a */
[----:B------:R-:W-:Y:S01]  /*1580*/  UMOV UR6, 0x75488a3f ;  /* 0x75488a3f00067882 */ /* 0x000fe20000000000 */
[----:B------:R-:W-:-:S06]  /*1590*/  UMOV UR7, 0x3ef3b20a ;  /* 0x3ef3b20a00077882 */ /* 0x000fcc0000000000 */
[----:B------:R-:W-:Y:S01]  /*15a0*/  DFMA R6, R26, R6, UR6 ;  /* 0x000000061a067e2b */ /* 0x000fe20008000006 */
[----:B------:R-:W-:Y:S01]  /*15b0*/  UMOV UR6, 0xe4faecd5 ;  /* 0xe4faecd500067882 */ /* 0x000fe20000000000 */
[----:B------:R-:W-:-:S06]  /*15c0*/  UMOV UR7, 0x3f1745cd ;  /* 0x3f1745cd00077882 */ /* 0x000fcc0000000000 */
[----:B------:R-:W-:Y:S01]  /*15d0*/  DFMA R6, R26, R6, UR6 ;  /* 0x000000061a067e2b */ /* 0x000fe20008000006 */
[----:B------:R-:W-:Y:S01]  /*15e0*/  UMOV UR6, 0x258a578b ;  /* 0x258a578b00067882 */ /* 0x000fe20000000000 */
[----:B------:R-:W-:-:S06]  /*15f0*/  UMOV UR7, 0x3f3c71c7 ;  /* 0x3f3c71c700077882 */ /* 0x000fcc0000000000 */
[----:B------:R-:W-:Y:S01]  /*1600*/  DFMA R12, R26, R6, UR6 ;  /* 0x000000061a0c7e2b */ /* 0x000fe20008000006 */
[----:B------:R-:W-:Y:S01]  /*1610*/  UMOV UR6, 0x9242b910 ;  /* 0x9242b91000067882 */ /* 0x000fe20000000000 */
[----:B------:R-:W-:Y:S01]  /*1620*/  UMOV UR7, 0x3f624924 ;  /* 0x3f62492400077882 */ /* 0x000fe20000000000 */
[----:B------:R-:W-:-:S05]  /*1630*/  DADD R6, R4, -R2 ;  /* 0x0000000004067229 */ /* 0x000fca0000000802 */
[----:B------:R-:W-:Y:S01]  /*1640*/  DFMA R12, R26, R12, UR6 ;  /* 0x000000061a0c7e2b */ /* 0x000fe2000800000c */
[----:B------:R-:W-:Y:S01]  /*1650*/  UMOV UR6, 0x99999dfb ;  /* 0x99999dfb00067882 */ /* 0x000fe20000000000 */
[----:B------:R-:W-:Y:S01]  /*1660*/  UMOV UR7, 0x3f899999 ;  /* 0x3f89999900077882 */ /* 0x000fe20000000000 */
[----:B------:R-:W-:-:S05]  /*1670*/  DADD R6, R6, R6 ;  /* 0x0000000006067229 */ /* 0x000fca0000000006 */
[----:B------:R-:W-:Y:S01]  /*1680*/  DFMA R12, R26, R12, UR6 ;  /* 0x000000061a0c7e2b */ /* 0x000fe2000800000c */
[----:B------:R-:W-:Y:S01]  /*1690*/  UMOV UR6, 0x55555555 ;  /* 0x5555555500067882 */ /* 0x000fe20000000000 */
[----:B------:R-:W-:Y:S01]  /*16a0*/  UMOV UR7, 0x3fb55555 ;  /* 0x3fb5555500077882 */ /* 0x000fe20000000000 */
[----:B------:R-:W-:-:S05]  /*16b0*/  DFMA R6, R4, -R2, R6 ;  /* 0x800000020406722b */ /* 0x000fca0000000006 */
[----:B------:R-:W-:-:S03]  /*16c0*/  DFMA R4, R26, R12, UR6 ;  /* 0x000000061a047e2b */ /* 0x000fc6000800000c */
[----:B------:R-:W-:Y:S02]  /*16d0*/  DMUL R6, R8, R6 ;  /* 0x0000000608067228 */ /* 0x000fe40000000000 */
[----:B------:R-:W-:-:S03]  /*16e0*/  DMUL R8, R2, R2 ;  /* 0x0000000202087228 */ /* 0x000fc60000000000 */
[----:B------:R-:W-:Y:S01]  /*16f0*/  DADD R10, -R4, UR6 ;  /* 0x00000006040a7e29 */ /* 0x000fe20008000100 */
[----:B------:R-:W-:Y:S01]  /*1700*/  UMOV UR6, 0xb9e7b0 ;  /* 0x00b9e7b000067882 */ /* 0x000fe20000000000 */
[----:B------:R-:W-:-:S03]  /*1710*/  UMOV UR7, 0x3c46a4cb ;  /* 0x3c46a4cb00077882 */ /* 0x000fc60000000000 */
[----:B------:R-:W-:-:S03]  /*1720*/  DMUL R28, R2, R8 ;  /* 0x00000008021c7228 */ /* 0x000fc60000000000 */
[----:B------:R-:W-:Y:S02]  /*1730*/  DFMA R10, R26, R12, R10 ;  /* 0x0000000c1a0a722b */ /* 0x000fe4000000000a */
[----:B------:R-:W-:Y:S01]  /*1740*/  DFMA R12, R2, R2, -R8 ;  /* 0x00000002020c722b */ /* 0x000fe20000000808 */
[----:B------:R-:W-:Y:S02]  /*1750*/  VIADD R27, R7, 0x100000 ;  /* 0x00100000071b7836 */ /* 0x000fe40000000000 */
[----:B------:R-:W-:-:S06]  /*1760*/  IMAD.MOV.U32 R26, RZ, RZ, R6 ;  /* 0x000000ffff1a7224 */ /* 0x000fcc00078e0006 */
[----:B------:R-:W-:Y:S02]  /*1770*/  DFMA R12, R2, R26, R12 ;  /* 0x0000001a020c722b */ /* 0x000fe4000000000c */
[----:B------:R-:W-:Y:S01]  /*1780*/  DADD R26, R10, -UR6 ;  /* 0x800000060a1a7e29 */ /* 0x000fe20008000000 */
[----:B------:R-:W-:Y:S01]  /*1790*/  UMOV UR6, 0x80000000 ;  /* 0x8000000000067882 */ /* 0x000fe20000000000 */
[----:B------:R-:W-:Y:S01]  /*17a0*/  DFMA R10, R2, R8, -R28 ;  /* 0x00000008020a722b */ /* 0x000fe2000000081c */
[----:B------:R-:W-:-:S07]  /*17b0*/  UMOV UR7, 0x43300000 ;  /* 0x4330000000077882 */ /* 0x000fce0000000000 */
[----:B------:R-:W-:Y:S02]  /*17c0*/  DFMA R10, R6, R8, R10 ;  /* 0x00000008060a722b */ /* 0x000fe4000000000a */
[----:B------:R-:W-:-:S06]  /*17d0*/  DADD R8, R4, R26 ;  /* 0x0000000004087229 */ /* 0x000fcc000000001a */
[----:B------:R-:W-:Y:S02]  /*17e0*/  DFMA R10, R2, R12, R10 ;  /* 0x0000000c020a722b */ /* 0x000fe4000000000a */
[----:B------:R-:W-:Y:S02]  /*17f0*/  DADD R12, R4, -R8 ;  /* 0x00000000040c7229 */ /* 0x000fe40000000808 */
[----:B------:R-:W-:-:S06]  /*1800*/  DMUL R4, R8, R28 ;  /* 0x0000001c08047228 */ /* 0x000fcc0000000000 */
[----:B------:R-:W-:Y:S02]  /*1810*/  DADD R26, R26, R12 ;  /* 0x000000001a1a7229 */ /* 0x000fe4000000000c */
[----:B------:R-:W-:-:S08]  /*1820*/  DFMA R12, R8, R28, -R4 ;  /* 0x0000001c080c722b */ /* 0x000fd00000000804 */
[----:B------:R-:W-:-:S08]  /*1830*/  DFMA R10, R8, R10, R12 ;  /* 0x0000000a080a722b */ /* 0x000fd0000000000c */
[----:B------:R-:W-:-:S08]  /*1840*/  DFMA R26, R26, R28, R10 ;  /* 0x0000001c1a1a722b */ /* 0x000fd0000000000a */
[----:B------:R-:W-:-:S08]  /*1850*/  DADD R8, R4, R26 ;  /* 0x0000000004087229 */ /* 0x000fd0000000001a */
[--C-:B------:R-:W-:Y:S02]  /*1860*/  DADD R10, R2, R8.reuse ;  /* 0x00000000020a7229 */ /* 0x100fe40000000008 */
[----:B------:R-:W-:-:S06]  /*1870*/  DADD R4, R4, -R8 ;  /* 0x0000000004047229 */ /* 0x000fcc0000000808 */
[----:B------:R-:W-:Y:S02]  /*1880*/  DADD R2, R2, -R10 ;  /* 0x0000000002027229 */ /* 0x000fe4000000080a */
[----:B------:R-:W-:-:S06]  /*1890*/  DADD R4, R26, R4 ;  /* 0x000000001a047229 */ /* 0x000fcc0000000004 */
[----:B------:R-:W-:-:S08]  /*18a0*/  DADD R2, R8, R2 ;  /* 0x0000000008027229 */ /* 0x000fd00000000002 */
[----:B------:R-:W-:Y:S01]  /*18b0*/  DADD R2, R4, R2 ;  /* 0x0000000004027229 */ /* 0x000fe20000000002 */
[C---:B------:R-:W-:Y:S02]  /*18c0*/  VIADD R4, R31.reuse, 0xfffffc01 ;  /* 0xfffffc011f047836 */ /* 0x040fe40000000000 */
[----:B------:R-:W-:Y:S02]  /*18d0*/  @P3 VIADD R4, R31, 0xfffffc02 ;  /* 0xfffffc021f043836 */ /* 0x000fe40000000000 */
[----:B------:R-:W-:-:S03]  /*18e0*/  IMAD.MOV.U32 R5, RZ, RZ, 0x43300000 ;  /* 0x43300000ff057424 */ /* 0x000fc600078e00ff */
[----:B------:R-:W-:Y:S01]  /*18f0*/  DADD R8, R6, R2 ;  /* 0x0000000006087229 */ /* 0x000fe20000000002 */
[----:B------:R-:W-:-:S06]  /*1900*/  LOP3.LUT R4, R4, 0x80000000, RZ, 0x3c, !PT ;  /* 0x8000000004047812 */ /* 0x000fcc00078e3cff */
[----:B------:R-:W-:Y:S01]  /*1910*/  DADD R4, R4, -UR6 ;  /* 0x8000000604047e29 */ /* 0x000fe20008000000 */
[----:B------:R-:W-:Y:S01]  /*1920*/  UMOV UR6, 0xfefa39ef ;  /* 0xfefa39ef00067882 */ /* 0x000fe20000000000 */
[----:B------:R-:W-:Y:S01]  /*1930*/  DADD R6, R10, R8 ;  /* 0x000000000a067229 */ /* 0x000fe20000000008 */
[----:B------:R-:W-:-:S07]  /*1940*/  UMOV UR7, 0x3fe62e42 ;  /* 0x3fe62e4200077882 */ /* 0x000fce0000000000 */
[--C-:B------:R-:W-:Y:S02]  /*1950*/  DFMA R2, R4, UR6, R6.reuse ;  /* 0x0000000604027c2b */ /* 0x100fe40008000006 */
[----:B------:R-:W-:-:S06]  /*1960*/  DADD R10, R10, -R6 ;  /* 0x000000000a0a7229 */ /* 0x000fcc0000000806 */
[----:B------:R-:W-:Y:S02]  /*1970*/  DFMA R12, R4, -UR6, R2 ;  /* 0x80000006040c7c2b */ /* 0x000fe40008000002 */
[----:B------:R-:W-:-:S06]  /*1980*/  DADD R10, R8, R10 ;  /* 0x00000000080a7229 */ /* 0x000fcc000000000a */
[----:B------:R-:W-:-:S08]  /*1990*/  DADD R12, -R6, R12 ;  /* 0x00000000060c7229 */ /* 0x000fd0000000010c */
[----:B------:R-:W-:-:S08]  /*19a0*/  DADD R10, R10, -R12 ;  /* 0x000000000a0a7229 */ /* 0x000fd0000000080c */
[----:B------:R-:W-:-:S08]  /*19b0*/  DFMA R10, R4, UR8, R10 ;  /* 0x00000008040a7c2b */ /* 0x000fd0000800000a */
[----:B------:R-:W-:-:S08]  /*19c0*/  DADD R4, R2, R10 ;  /* 0x0000000002047229 */ /* 0x000fd0000000000a */
[----:B------:R-:W-:Y:S02]  /*19d0*/  DADD R2, R2, -R4 ;  /* 0x0000000002027229 */ /* 0x000fe40000000804 */
[----:B------:R-:W-:-:S06]  /*19e0*/  DMUL R6, R4, 2 ;  /* 0x4000000004067828 */ /* 0x000fcc0000000000 */
[----:B------:R-:W-:Y:S02]  /*19f0*/  DADD R10, R10, R2 ;  /* 0x000000000a0a7229 */ /* 0x000fe40000000002 */
[----:B------:R-:W-:Y:S01]  /*1a00*/  DFMA R4, R4, 2, -R6 ;  /* 0x400000000404782b */ /* 0x000fe20000000806 */
[----:B------:R-:W-:Y:S02]  /*1a10*/  IMAD.MOV.U32 R2, RZ, RZ, 0x652b82fe ;  /* 0x652b82feff027424 */ /* 0x000fe400078e00ff */
[----:B------:R-:W-:-:S05]  /*1a20*/  IMAD.MOV.U32 R3, RZ, RZ, 0x3ff71547 ;  /* 0x3ff71547ff037424 */ /* 0x000fca00078e00ff */
[----:B------:R-:W-:-:S08]  /*1a30*/  DFMA R10, R10, 2, R4 ;  /* 0x400000000a0a782b */ /* 0x000fd00000000004 */
[----:B------:R-:W-:-:S08]  /*1a40*/  DADD R4, R6, R10 ;  /* 0x0000000006047229 */ /* 0x000fd0000000000a */
[----:B------:R-:W-:Y:S02]  /*1a50*/  DFMA R2, R4, R2, 6.75539944105574400000e+15 ;  /* 0x433800000402742b */ /* 0x000fe40000000002 */
[----:B------:R-:W-:Y:S01]  /*1a60*/  FSETP.GEU.AND P2, PT, |R5|, 4.1917929649353027344, PT ;  /* 0x4086232b0500780b */ /* 0x000fe20003f4e200 */
[----:B------:R-:W-:-:S05]  /*1a70*/  DADD R6, R6, -R4 ;  /* 0x0000000006067229 */ /* 0x000fca0000000804 */
[----:B------:R-:W-:-:S03]  /*1a80*/  DADD R8, R2, -6.75539944105574400000e+15 ;  /* 0xc338000002087429 */ /* 0x000fc60000000000 */
[----:B------:R-:W-:-:S05]  /*1a90*/  DADD R10, R10, R6 ;  /* 0x000000000a0a7229 */ /* 0x000fca0000000006 */
[----:B------:R-:W-:Y:S01]  /*1aa0*/  DFMA R12, R8, -UR6, R4 ;  /* 0x80000006080c7c2b */ /* 0x000fe20008000004 */
[----:B------:R-:W-:Y:S01]  /*1ab0*/  UMOV UR6, 0x3b39803f ;  /* 0x3b39803f00067882 */ /* 0x000fe20000000000 */
[----:B------:R-:W-:-:S06]  /*1ac0*/  UMOV UR7, 0x3c7abc9e ;  /* 0x3c7abc9e00077882 */ /* 0x000fcc0000000000 */
[----:B------:R-:W-:Y:S01]  /*1ad0*/  DFMA R8, R8, -UR6, R12 ;  /* 0x8000000608087c2b */ /* 0x000fe2000800000c */
[----:B------:R-:W-:Y:S01]  /*1ae0*/  UMOV UR6, 0x69ce2bdf ;  /* 0x69ce2bdf00067882 */ /* 0x000fe20000000000 */
[----:B------:R-:W-:Y:S01]  /*1af0*/  IMAD.MOV.U32 R12, RZ, RZ, -0x35dec16 ;  /* 0xfca213eaff0c7424 */ /* 0x000fe200078e00ff */
[----:B------:R-:W-:Y:S01]  /*1b00*/  UMOV UR7, 0x3e5ade15 ;  /* 0x3e5ade1500077882 */ /* 0x000fe20000000000 */
[----:B------:R-:W-:-:S06]  /*1b10*/  IMAD.MOV.U32 R13, RZ, RZ, 0x3e928af3 ;  /* 0x3e928af3ff0d7424 */ /* 0x000fcc00078e00ff */
        /* <DEDUP_REMOVED lines=24> */
[----:B------:R-:W-:-:S08]  /*1ca0*/  DFMA R12, R8, R12, UR6 ;  /* 0x00000006080c7e2b */ /* 0x000fd0000800000c */
[----:B------:R-:W-:-:S08]  /*1cb0*/  DFMA R12, R8, R12, 1 ;  /* 0x3ff00000080c742b */ /* 0x000fd0000000000c */
[----:B------:R-:W-:-:S10]  /*1cc0*/  DFMA R8, R8, R12, 1 ;  /* 0x3ff000000808742b */ /* 0x000fd4000000000c */
[----:B------:R-:W-:Y:S02]  /*1cd0*/  IMAD R7, R2, 0x100000, R9 ;  /* 0x0010000002077824 */ /* 0x000fe400078e0209 */
[----:B------:R-:W-:Y:S01]  /*1ce0*/  IMAD.MOV.U32 R6, RZ, RZ, R8 ;  /* 0x000000ffff067224 */ /* 0x000fe200078e0008 */
[----:B------:R-:W-:Y:S06]  /*1cf0*/  @!P2 BRA `(.L_x_25) ;  /* 0x000000000030a947 */ /* 0x000fec0003800000 */
[----:B------:R-:W-:Y:S01]  /*1d00*/  FSETP.GEU.AND P3, PT, |R5|, 4.2275390625, PT ;  /* 0x408748000500780b */ /* 0x000fe20003f6e200 */
[C---:B------:R-:W-:Y:S02]  /*1d10*/  DADD R6, R4.reuse, +INF ;  /* 0x7ff0000004067429 */ /* 0x040fe40000000000 */
[----:B------:R-:W-:-:S08]  /*1d20*/  DSETP.GEU.AND P2, PT, R4, RZ, PT ;  /* 0x000000ff0400722a */ /* 0x000fd00003f4e000 */
[----:B------:R-:W-:Y:S02]  /*1d30*/  FSEL R6, R6, RZ, P2 ;  /* 0x000000ff06067208 */ /* 0x000fe40001000000 */
[----:B------:R-:W-:Y:S02]  /*1d40*/  @!P3 LEA.HI R3, R2, R2, RZ, 0x1 ;  /* 0x000000020203b211 */ /* 0x000fe400078f08ff */
[----:B------:R-:W-:Y:S02]  /*1d50*/  FSEL R7, R7, RZ, P2 ;  /* 0x000000ff07077208 */ /* 0x000fe40001000000 */
[----:B------:R-:W-:-:S05]  /*1d60*/  @!P3 SHF.R.S32.HI R3, RZ, 0x1, R3 ;  /* 0x00000001ff03b819 */ /* 0x000fca0000011403 */
[----:B------:R-:W-:Y:S02]  /*1d70*/  @!P3 IMAD.IADD R2, R2, 0x1, -R3 ;  /* 0x000000010202b824 */ /* 0x000fe400078e0a03 */
[----:B------:R-:W-:-:S03]  /*1d80*/  @!P3 IMAD R9, R3, 0x100000, R9 ;  /* 0x001000000309b824 */ /* 0x000fc600078e0209 */
[----:B------:R-:W-:Y:S01]  /*1d90*/  @!P3 LEA R3, R2, 0x3ff00000, 0x14 ;  /* 0x3ff000000203b811 */ /* 0x000fe200078ea0ff */
[----:B------:R-:W-:-:S06]  /*1da0*/  @!P3 IMAD.MOV.U32 R2, RZ, RZ, RZ ;  /* 0x000000ffff02b224 */ /* 0x000fcc00078e00ff */
[----:B------:R-:W-:-:S11]  /*1db0*/  @!P3 DMUL R6, R8, R2 ;  /* 0x000000020806b228 */ /* 0x000fd60000000000 */
.L_x_25:
[----:B------:R-:W-:Y:S01]  /*1dc0*/  DFMA R10, R10, R6, R6 ;  /* 0x000000060a0a722b */ /* 0x000fe20000000006 */
[----:B------:R-:W-:Y:S01]  /*1dd0*/  IMAD.MOV.U32 R31, RZ, RZ, 0x0 ;  /* 0x00000000ff1f7424 */ /* 0x000fe200078e00ff */
[----:B------:R-:W-:-:S08]  /*1de0*/  DSETP.NEU.AND P2, PT, |R6|, +INF , PT ;  /* 0x7ff000000600742a */ /* 0x000fd00003f4d200 */
[----:B------:R-:W-:Y:S02]  /*1df0*/  FSEL R9, R6, R10, !P2 ;  /* 0x0000000a06097208 */ /* 0x000fe40005000000 */
[----:B------:R-:W-:Y:S01]  /*1e00*/  FSEL R7, R7, R11, !P2 ;  /* 0x0000000b07077208 */ /* 0x000fe20005000000 */
[----:B------:R-:W-:Y:S06]  /*1e10*/  RET.REL.NODEC R30 `(_Z4yavnddPdddddd) ;  /* 0xffffffe01e787950 */ /* 0x000fec0003c3ffff */
.L_x_26:
        /* <DEDUP_REMOVED lines=14> */
.L_x_28:


//--------------------- .nv.shared.reserved.0     --------------------------
	.section	.nv.shared.reserved.0,"aw",@nobits
	.weak		__nv_reservedSMEM_offset_0_alias
	.size		__nv_reservedSMEM_offset_0_alias, 0, 64
	.other		__nv_reservedSMEM_offset_0_alias,@"STO_CUDA_RESERVED_SHARED STV_DEFAULT"
__nv_reservedSMEM_offset_0_alias:
	.zero		0
	.zero		64


//--------------------- .nv.constant0._Z9addKernelPiPKiS1_ --------------------------
	.section	.nv.constant0._Z9addKernelPiPKiS1_,"a",@progbits
	.sectionflags	@""
	.align	4
.nv.constant0._Z9addKernelPiPKiS1_:
	.zero		920


//--------------------- .nv.constant0._Z4yavnddPdddddd --------------------------
	.section	.nv.constant0._Z4yavnddPdddddd,"a",@progbits
	.sectionflags	@""
	.align	4
.nv.constant0._Z4yavnddPdddddd:
	.zero		960


//--------------------- SYMBOLS --------------------------

	.type		.nv.reservedSmem.offset0,@object
	.size		.nv.reservedSmem.offset0,0x4
